//
// Generated by NVIDIA NVVM Compiler
//
// Compiler Build ID: CL-36424714
// Cuda compilation tools, release 13.0, V13.0.88
// Based on NVVM 20.0.0
//

.version 9.0
.target sm_100
.address_size 64

	// .globl	_Z14init_side_infoPjS_Ph
.extern .func  (.param .b32 func_retval0) vprintf
(
	.param .b64 vprintf_param_0,
	.param .b64 vprintf_param_1
)
;
.extern .func __assertfail
(
	.param .b64 __assertfail_param_0,
	.param .b64 __assertfail_param_1,
	.param .b32 __assertfail_param_2,
	.param .b64 __assertfail_param_3,
	.param .b64 __assertfail_param_4
)
;
.global .align 1 .b8 __unnamed_1[69] = {118, 111, 105, 100, 32, 105, 110, 105, 116, 95, 115, 105, 100, 101, 95, 105, 110, 102, 111, 40, 117, 110, 115, 105, 103, 110, 101, 100, 32, 105, 110, 116, 32, 42, 44, 32, 117, 110, 115, 105, 103, 110, 101, 100, 32, 105, 110, 116, 32, 42, 44, 32, 117, 110, 115, 105, 103, 110, 101, 100, 32, 99, 104, 97, 114, 32, 42, 41};
.global .align 1 .b8 $str[35] = {111, 102, 102, 115, 101, 116, 32, 42, 32, 115, 105, 122, 101, 111, 102, 40, 105, 110, 116, 41, 32, 60, 32, 67, 72, 85, 78, 75, 95, 66, 89, 84, 69, 83};
.global .align 1 .b8 $str$1[27] = {47, 116, 109, 112, 47, 115, 97, 115, 115, 95, 99, 117, 95, 52, 48, 122, 114, 121, 98, 121, 56, 47, 107, 46, 99, 117};
.global .align 1 .b8 $str$5[6] = {102, 97, 108, 115, 101};
.global .align 1 .b8 $str$7[51] = {10, 69, 82, 82, 79, 82, 58, 32, 67, 72, 85, 78, 75, 95, 66, 89, 84, 69, 83, 32, 37, 100, 32, 100, 111, 101, 115, 110, 39, 116, 32, 119, 111, 114, 107, 32, 119, 105, 116, 104, 32, 104, 97, 115, 104, 32, 37, 120, 10, 10};

.visible .entry _Z14init_side_infoPjS_Ph(
	.param .u64 .ptr .align 1 _Z14init_side_infoPjS_Ph_param_0,
	.param .u64 .ptr .align 1 _Z14init_side_infoPjS_Ph_param_1,
	.param .u64 .ptr .align 1 _Z14init_side_infoPjS_Ph_param_2
)
{
	.local .align 8 .b8 	__local_depot0[8];
	.reg .b64 	%SP;
	.reg .b64 	%SPL;
	.reg .pred 	%p<76>;
	.reg .b32 	%r<176>;
	.reg .b64 	%rd<158>;

	mov.u64 	%SPL, __local_depot0;
	cvta.local.u64 	%SP, %SPL;
	ld.param.u64 	%rd17, [_Z14init_side_infoPjS_Ph_param_0];
	ld.param.u64 	%rd18, [_Z14init_side_infoPjS_Ph_param_1];
	ld.param.u64 	%rd19, [_Z14init_side_infoPjS_Ph_param_2];
	cvta.to.global.u64 	%rd1, %rd19;
	cvta.to.global.u64 	%rd2, %rd18;
	cvta.to.global.u64 	%rd3, %rd17;
	mov.u32 	%r1, %tid.x;
	setp.ne.s32 	%p1, %r1, 0;
	@%p1 bra 	$L__BB0_16;
	// begin inline asm
	mov.u32 %r36, %smid;

	// end inline asm
	and.b32  	%r37, %r36, 1073741568;
	setp.eq.s32 	%p3, %r37, 0;
	@%p3 bra 	$L__BB0_3;
	mov.u64 	%rd20, $str;
	cvta.global.u64 	%rd21, %rd20;
	mov.u64 	%rd22, $str$1;
	cvta.global.u64 	%rd23, %rd22;
	mov.u64 	%rd24, __unnamed_1;
	cvta.global.u64 	%rd25, %rd24;
	{ // callseq 0, 0
	.param .b64 param0;
	st.param.b64 	[param0], %rd21;
	.param .b64 param1;
	st.param.b64 	[param1], %rd23;
	.param .b32 param2;
	st.param.b32 	[param2], 557;
	.param .b64 param3;
	st.param.b64 	[param3], %rd25;
	.param .b64 param4;
	st.param.b64 	[param4], 1;
	call.uni 
	__assertfail, 
	(
	param0, 
	param1, 
	param2, 
	param3, 
	param4
	);
	} // callseq 0
$L__BB0_3:
	add.s32 	%r39, %r36, 4;
	shr.s32 	%r40, %r39, 31;
	shr.u32 	%r41, %r40, 28;
	add.s32 	%r42, %r39, %r41;
	and.b32  	%r43, %r42, 268435440;
	sub.s32 	%r44, %r39, %r43;
	mad.lo.s32 	%r38, %r44, 2000, 100;
	// begin inline asm
	nanosleep.u32 %r38;
	// end inline asm
	shl.b32 	%r45, %r36, 2;
	mul.wide.s32 	%rd28, %r45, 4;
	add.s64 	%rd29, %rd3, %rd28;
	atom.global.exch.b32 	%r46, [%rd29], 0;
	// begin inline asm
	mov.u64 	%rd26, %clock64;
	// end inline asm
	atom.global.inc.u32 	%r47, [%rd29], 99999999;
	setp.gt.s32 	%p4, %r47, 250;
	selp.b64 	%rd30, 4, 0, %p4;
	add.s64 	%rd31, %rd29, %rd30;
	atom.global.inc.u32 	%r48, [%rd31], 99999999;
	setp.gt.s32 	%p5, %r48, 250;
	selp.b64 	%rd32, 4, 0, %p5;
	add.s64 	%rd33, %rd31, %rd32;
	atom.global.inc.u32 	%r49, [%rd33], 99999999;
	setp.gt.s32 	%p6, %r49, 250;
	selp.b64 	%rd34, 4, 0, %p6;
	add.s64 	%rd35, %rd33, %rd34;
	atom.global.inc.u32 	%r50, [%rd35], 99999999;
	setp.gt.s32 	%p7, %r50, 250;
	selp.b64 	%rd36, 4, 0, %p7;
	add.s64 	%rd37, %rd35, %rd36;
	atom.global.inc.u32 	%r51, [%rd37], 99999999;
	setp.gt.s32 	%p8, %r51, 250;
	selp.b64 	%rd38, 4, 0, %p8;
	add.s64 	%rd39, %rd37, %rd38;
	atom.global.inc.u32 	%r52, [%rd39], 99999999;
	setp.gt.s32 	%p9, %r52, 250;
	selp.b64 	%rd40, 4, 0, %p9;
	add.s64 	%rd41, %rd39, %rd40;
	atom.global.inc.u32 	%r53, [%rd41], 99999999;
	setp.gt.s32 	%p10, %r53, 250;
	selp.b64 	%rd42, 4, 0, %p10;
	add.s64 	%rd43, %rd41, %rd42;
	atom.global.inc.u32 	%r54, [%rd43], 99999999;
	setp.gt.s32 	%p11, %r54, 250;
	selp.b64 	%rd44, 4, 0, %p11;
	add.s64 	%rd45, %rd43, %rd44;
	atom.global.inc.u32 	%r55, [%rd45], 99999999;
	setp.gt.s32 	%p12, %r55, 250;
	selp.b64 	%rd46, 4, 0, %p12;
	add.s64 	%rd47, %rd45, %rd46;
	atom.global.inc.u32 	%r56, [%rd47], 99999999;
	setp.gt.s32 	%p13, %r56, 250;
	selp.b64 	%rd48, 4, 0, %p13;
	add.s64 	%rd49, %rd47, %rd48;
	atom.global.inc.u32 	%r57, [%rd49], 99999999;
	setp.gt.s32 	%p14, %r57, 250;
	selp.b64 	%rd50, 4, 0, %p14;
	add.s64 	%rd51, %rd49, %rd50;
	atom.global.inc.u32 	%r58, [%rd51], 99999999;
	setp.gt.s32 	%p15, %r58, 250;
	selp.b64 	%rd52, 4, 0, %p15;
	add.s64 	%rd53, %rd51, %rd52;
	atom.global.inc.u32 	%r59, [%rd53], 99999999;
	setp.gt.s32 	%p16, %r59, 250;
	selp.b64 	%rd54, 4, 0, %p16;
	add.s64 	%rd55, %rd53, %rd54;
	atom.global.inc.u32 	%r60, [%rd55], 99999999;
	setp.gt.s32 	%p17, %r60, 250;
	selp.b64 	%rd56, 4, 0, %p17;
	add.s64 	%rd57, %rd55, %rd56;
	atom.global.inc.u32 	%r61, [%rd57], 99999999;
	setp.gt.s32 	%p18, %r61, 250;
	selp.b64 	%rd58, 4, 0, %p18;
	add.s64 	%rd59, %rd57, %rd58;
	atom.global.inc.u32 	%r62, [%rd59], 99999999;
	setp.gt.s32 	%p19, %r62, 250;
	selp.b64 	%rd60, 4, 0, %p19;
	add.s64 	%rd61, %rd59, %rd60;
	atom.global.inc.u32 	%r63, [%rd61], 99999999;
	setp.gt.s32 	%p20, %r63, 250;
	selp.b64 	%rd62, 4, 0, %p20;
	add.s64 	%rd63, %rd61, %rd62;
	atom.global.inc.u32 	%r64, [%rd63], 99999999;
	setp.gt.s32 	%p21, %r64, 250;
	selp.b64 	%rd64, 4, 0, %p21;
	add.s64 	%rd65, %rd63, %rd64;
	atom.global.inc.u32 	%r65, [%rd65], 99999999;
	setp.gt.s32 	%p22, %r65, 250;
	selp.b64 	%rd66, 4, 0, %p22;
	add.s64 	%rd67, %rd65, %rd66;
	atom.global.inc.u32 	%r66, [%rd67], 99999999;
	setp.gt.s32 	%p23, %r66, 250;
	selp.b64 	%rd68, 4, 0, %p23;
	add.s64 	%rd69, %rd67, %rd68;
	atom.global.inc.u32 	%r67, [%rd69], 99999999;
	setp.gt.s32 	%p24, %r67, 250;
	selp.b64 	%rd70, 4, 0, %p24;
	add.s64 	%rd71, %rd69, %rd70;
	atom.global.inc.u32 	%r68, [%rd71], 99999999;
	setp.gt.s32 	%p25, %r68, 250;
	selp.b64 	%rd72, 4, 0, %p25;
	add.s64 	%rd73, %rd71, %rd72;
	atom.global.inc.u32 	%r69, [%rd73], 99999999;
	setp.gt.s32 	%p26, %r69, 250;
	selp.b64 	%rd74, 4, 0, %p26;
	add.s64 	%rd75, %rd73, %rd74;
	atom.global.inc.u32 	%r70, [%rd75], 99999999;
	setp.gt.s32 	%p27, %r70, 250;
	selp.b64 	%rd76, 4, 0, %p27;
	add.s64 	%rd77, %rd75, %rd76;
	atom.global.inc.u32 	%r71, [%rd77], 99999999;
	setp.gt.s32 	%p28, %r71, 250;
	// begin inline asm
	mov.u64 	%rd27, %clock64;
	// end inline asm
	cvt.u32.u64 	%r72, %rd26;
	cvt.u32.u64 	%r73, %rd27;
	sub.s32 	%r74, %r73, %r72;
	selp.b64 	%rd78, 4, 0, %p28;
	add.s64 	%rd79, %rd77, %rd78;
	st.global.u32 	[%rd79], %r46;
	mul.wide.s32 	%rd80, %r36, 4;
	add.s64 	%rd4, %rd2, %rd80;
	st.global.u32 	[%rd4], %r74;
	atom.global.add.u32 	%r75, [%rd2+2564], %r74;
	mov.u32 	%r3, %nctaid.x;
	add.s32 	%r76, %r3, -1;
	atom.global.inc.u32 	%r77, [%rd2+2560], %r76;
	setp.ne.s32 	%p29, %r77, %r76;
	@%p29 bra 	$L__BB0_18;
	ld.global.u32 	%r80, [%rd2+2564];
	div.u32 	%r4, %r80, %r3;
	ld.global.u32 	%r81, [%rd2];
	setp.le.u32 	%p30, %r81, %r4;
	selp.u32 	%r5, 1, 0, %p30;
	setp.gt.u32 	%p31, %r81, %r4;
	selp.u32 	%r6, 1, 0, %p31;
	and.b32  	%r7, %r3, 3;
	setp.lt.u32 	%p32, %r3, 4;
	mov.b32 	%r166, 0;
	mov.u32 	%r165, %r166;
	mov.u32 	%r164, %r166;
	@%p32 bra 	$L__BB0_7;
	and.b32  	%r166, %r3, 2147483644;
	and.b32  	%r83, %r3, -4;
	neg.s32 	%r161, %r83;
	add.s64 	%rd155, %rd2, 8;
	add.s64 	%rd154, %rd1, 3;
	mov.b32 	%r165, 0;
	mov.u32 	%r164, %r165;
$L__BB0_6:
	ld.global.u32 	%r84, [%rd155+-8];
	setp.gt.s32 	%p33, %r84, %r4;
	selp.b32 	%r85, %r5, %r6, %p33;
	setp.eq.s32 	%p34, %r85, 0;
	xor.b32  	%r86, %r85, 1;
	add.s32 	%r87, %r164, %r86;
	add.s32 	%r88, %r165, %r85;
	selp.b32 	%r89, %r164, %r165, %p34;
	shl.b32 	%r90, %r89, 1;
	or.b32  	%r91, %r90, %r85;
	st.global.u32 	[%rd155+-8], %r91;
	st.global.u8 	[%rd154+-3], %r91;
	ld.global.u32 	%r92, [%rd155+-4];
	setp.gt.s32 	%p35, %r92, %r4;
	selp.b32 	%r93, %r5, %r6, %p35;
	setp.eq.s32 	%p36, %r93, 0;
	xor.b32  	%r94, %r93, 1;
	add.s32 	%r95, %r87, %r94;
	add.s32 	%r96, %r88, %r93;
	selp.b32 	%r97, %r87, %r88, %p36;
	shl.b32 	%r98, %r97, 1;
	or.b32  	%r99, %r98, %r93;
	st.global.u32 	[%rd155+-4], %r99;
	st.global.u8 	[%rd154+-2], %r99;
	ld.global.u32 	%r100, [%rd155];
	setp.gt.s32 	%p37, %r100, %r4;
	selp.b32 	%r101, %r5, %r6, %p37;
	setp.eq.s32 	%p38, %r101, 0;
	xor.b32  	%r102, %r101, 1;
	add.s32 	%r103, %r95, %r102;
	add.s32 	%r104, %r96, %r101;
	selp.b32 	%r105, %r95, %r96, %p38;
	shl.b32 	%r106, %r105, 1;
	or.b32  	%r107, %r106, %r101;
	st.global.u32 	[%rd155], %r107;
	st.global.u8 	[%rd154+-1], %r107;
	ld.global.u32 	%r108, [%rd155+4];
	setp.gt.s32 	%p39, %r108, %r4;
	selp.b32 	%r109, %r5, %r6, %p39;
	setp.eq.s32 	%p40, %r109, 0;
	xor.b32  	%r110, %r109, 1;
	add.s32 	%r164, %r103, %r110;
	add.s32 	%r165, %r104, %r109;
	selp.b32 	%r111, %r103, %r104, %p40;
	shl.b32 	%r112, %r111, 1;
	or.b32  	%r113, %r112, %r109;
	st.global.u32 	[%rd155+4], %r113;
	st.global.u8 	[%rd154], %r113;
	add.s32 	%r161, %r161, 4;
	add.s64 	%rd155, %rd155, 16;
	add.s64 	%rd154, %rd154, 4;
	setp.ne.s32 	%p41, %r161, 0;
	@%p41 bra 	$L__BB0_6;
$L__BB0_7:
	setp.eq.s32 	%p42, %r7, 0;
	@%p42 bra 	$L__BB0_10;
	cvt.u64.u32 	%rd81, %r166;
	add.s64 	%rd157, %rd1, %rd81;
	mul.wide.u32 	%rd82, %r166, 4;
	add.s64 	%rd156, %rd2, %rd82;
	neg.s32 	%r169, %r7;
	mov.u32 	%r170, %r165;
	mov.u32 	%r171, %r164;
$L__BB0_9:
	.pragma "nounroll";
	ld.global.u32 	%r114, [%rd156];
	setp.gt.s32 	%p43, %r114, %r4;
	selp.b32 	%r115, %r5, %r6, %p43;
	setp.eq.s32 	%p44, %r115, 0;
	xor.b32  	%r116, %r115, 1;
	add.s32 	%r164, %r171, %r116;
	add.s32 	%r165, %r170, %r115;
	selp.b32 	%r117, %r171, %r170, %p44;
	shl.b32 	%r118, %r117, 1;
	or.b32  	%r119, %r118, %r115;
	st.global.u32 	[%rd156], %r119;
	st.global.u8 	[%rd157], %r119;
	add.s64 	%rd157, %rd157, 1;
	add.s64 	%rd156, %rd156, 4;
	add.s32 	%r169, %r169, 1;
	setp.ne.s32 	%p45, %r169, 0;
	mov.u32 	%r170, %r165;
	mov.u32 	%r171, %r164;
	@%p45 bra 	$L__BB0_9;
$L__BB0_10:
	st.global.u32 	[%rd2+2564], %r4;
	st.global.u32 	[%rd2+2572], %r164;
	st.global.u32 	[%rd2+2576], %r165;
	min.s32 	%r120, %r164, %r165;
	st.global.u32 	[%rd2+2580], %r120;
	and.b64  	%rd83, %rd17, 2097151;
	setp.eq.s64 	%p46, %rd83, 0;
	@%p46 bra 	$L__BB0_12;
	mov.u64 	%rd84, $str$5;
	cvta.global.u64 	%rd85, %rd84;
	mov.u64 	%rd86, $str$1;
	cvta.global.u64 	%rd87, %rd86;
	mov.u64 	%rd88, __unnamed_1;
	cvta.global.u64 	%rd89, %rd88;
	{ // callseq 1, 0
	.param .b64 param0;
	st.param.b64 	[param0], %rd85;
	.param .b64 param1;
	st.param.b64 	[param1], %rd87;
	.param .b32 param2;
	st.param.b32 	[param2], 596;
	.param .b64 param3;
	st.param.b64 	[param3], %rd89;
	.param .b64 param4;
	st.param.b64 	[param4], 1;
	call.uni 
	__assertfail, 
	(
	param0, 
	param1, 
	param2, 
	param3, 
	param4
	);
	} // callseq 1
	bra.uni 	$L__BB0_18;
$L__BB0_12:
	ld.global.u32 	%r123, [%rd4];
	and.b32  	%r30, %r123, 1;
	mov.b32 	%r175, 0;
	mov.b32 	%r174, 4;
$L__BB0_13:
	mov.b32 	%r124, 1;
	shl.b32 	%r125, %r124, %r174;
	cvt.u64.u32 	%rd92, %r125;
	add.s64 	%rd93, %rd3, %rd92;
	atom.global.exch.b32 	%r126, [%rd93], 0;
	// begin inline asm
	mov.u64 	%rd90, %clock64;
	// end inline asm
	atom.global.inc.u32 	%r127, [%rd93], 99999999;
	setp.gt.s32 	%p47, %r127, 250;
	selp.b64 	%rd94, 4, 0, %p47;
	add.s64 	%rd95, %rd93, %rd94;
	atom.global.inc.u32 	%r128, [%rd95], 99999999;
	setp.gt.s32 	%p48, %r128, 250;
	selp.b64 	%rd96, 4, 0, %p48;
	add.s64 	%rd97, %rd95, %rd96;
	atom.global.inc.u32 	%r129, [%rd97], 99999999;
	setp.gt.s32 	%p49, %r129, 250;
	selp.b64 	%rd98, 4, 0, %p49;
	add.s64 	%rd99, %rd97, %rd98;
	atom.global.inc.u32 	%r130, [%rd99], 99999999;
	setp.gt.s32 	%p50, %r130, 250;
	selp.b64 	%rd100, 4, 0, %p50;
	add.s64 	%rd101, %rd99, %rd100;
	atom.global.inc.u32 	%r131, [%rd101], 99999999;
	setp.gt.s32 	%p51, %r131, 250;
	selp.b64 	%rd102, 4, 0, %p51;
	add.s64 	%rd103, %rd101, %rd102;
	atom.global.inc.u32 	%r132, [%rd103], 99999999;
	setp.gt.s32 	%p52, %r132, 250;
	selp.b64 	%rd104, 4, 0, %p52;
	add.s64 	%rd105, %rd103, %rd104;
	atom.global.inc.u32 	%r133, [%rd105], 99999999;
	setp.gt.s32 	%p53, %r133, 250;
	selp.b64 	%rd106, 4, 0, %p53;
	add.s64 	%rd107, %rd105, %rd106;
	atom.global.inc.u32 	%r134, [%rd107], 99999999;
	setp.gt.s32 	%p54, %r134, 250;
	selp.b64 	%rd108, 4, 0, %p54;
	add.s64 	%rd109, %rd107, %rd108;
	atom.global.inc.u32 	%r135, [%rd109], 99999999;
	setp.gt.s32 	%p55, %r135, 250;
	selp.b64 	%rd110, 4, 0, %p55;
	add.s64 	%rd111, %rd109, %rd110;
	atom.global.inc.u32 	%r136, [%rd111], 99999999;
	setp.gt.s32 	%p56, %r136, 250;
	selp.b64 	%rd112, 4, 0, %p56;
	add.s64 	%rd113, %rd111, %rd112;
	atom.global.inc.u32 	%r137, [%rd113], 99999999;
	setp.gt.s32 	%p57, %r137, 250;
	selp.b64 	%rd114, 4, 0, %p57;
	add.s64 	%rd115, %rd113, %rd114;
	atom.global.inc.u32 	%r138, [%rd115], 99999999;
	setp.gt.s32 	%p58, %r138, 250;
	selp.b64 	%rd116, 4, 0, %p58;
	add.s64 	%rd117, %rd115, %rd116;
	atom.global.inc.u32 	%r139, [%rd117], 99999999;
	setp.gt.s32 	%p59, %r139, 250;
	selp.b64 	%rd118, 4, 0, %p59;
	add.s64 	%rd119, %rd117, %rd118;
	atom.global.inc.u32 	%r140, [%rd119], 99999999;
	setp.gt.s32 	%p60, %r140, 250;
	selp.b64 	%rd120, 4, 0, %p60;
	add.s64 	%rd121, %rd119, %rd120;
	atom.global.inc.u32 	%r141, [%rd121], 99999999;
	setp.gt.s32 	%p61, %r141, 250;
	selp.b64 	%rd122, 4, 0, %p61;
	add.s64 	%rd123, %rd121, %rd122;
	atom.global.inc.u32 	%r142, [%rd123], 99999999;
	setp.gt.s32 	%p62, %r142, 250;
	selp.b64 	%rd124, 4, 0, %p62;
	add.s64 	%rd125, %rd123, %rd124;
	atom.global.inc.u32 	%r143, [%rd125], 99999999;
	setp.gt.s32 	%p63, %r143, 250;
	selp.b64 	%rd126, 4, 0, %p63;
	add.s64 	%rd127, %rd125, %rd126;
	atom.global.inc.u32 	%r144, [%rd127], 99999999;
	setp.gt.s32 	%p64, %r144, 250;
	selp.b64 	%rd128, 4, 0, %p64;
	add.s64 	%rd129, %rd127, %rd128;
	atom.global.inc.u32 	%r145, [%rd129], 99999999;
	setp.gt.s32 	%p65, %r145, 250;
	selp.b64 	%rd130, 4, 0, %p65;
	add.s64 	%rd131, %rd129, %rd130;
	atom.global.inc.u32 	%r146, [%rd131], 99999999;
	setp.gt.s32 	%p66, %r146, 250;
	selp.b64 	%rd132, 4, 0, %p66;
	add.s64 	%rd133, %rd131, %rd132;
	atom.global.inc.u32 	%r147, [%rd133], 99999999;
	setp.gt.s32 	%p67, %r147, 250;
	selp.b64 	%rd134, 4, 0, %p67;
	add.s64 	%rd135, %rd133, %rd134;
	atom.global.inc.u32 	%r148, [%rd135], 99999999;
	setp.gt.s32 	%p68, %r148, 250;
	selp.b64 	%rd136, 4, 0, %p68;
	add.s64 	%rd137, %rd135, %rd136;
	atom.global.inc.u32 	%r149, [%rd137], 99999999;
	setp.gt.s32 	%p69, %r149, 250;
	selp.b64 	%rd138, 4, 0, %p69;
	add.s64 	%rd139, %rd137, %rd138;
	atom.global.inc.u32 	%r150, [%rd139], 99999999;
	setp.gt.s32 	%p70, %r150, 250;
	selp.b64 	%rd140, 4, 0, %p70;
	add.s64 	%rd141, %rd139, %rd140;
	atom.global.inc.u32 	%r151, [%rd141], 99999999;
	setp.gt.s32 	%p71, %r151, 250;
	// begin inline asm
	mov.u64 	%rd91, %clock64;
	// end inline asm
	cvt.u32.u64 	%r152, %rd90;
	cvt.u32.u64 	%r153, %rd91;
	sub.s32 	%r154, %r153, %r152;
	selp.b64 	%rd142, 4, 0, %p71;
	add.s64 	%rd143, %rd141, %rd142;
	st.global.u32 	[%rd143], %r126;
	setp.lt.s32 	%p72, %r4, %r154;
	selp.b32 	%r155, %r5, %r6, %p72;
	setp.eq.s32 	%p73, %r155, %r30;
	selp.b32 	%r156, 0, %r125, %p73;
	or.b32  	%r175, %r156, %r175;
	add.s32 	%r174, %r174, 1;
	setp.ne.s32 	%p74, %r174, 21;
	@%p74 bra 	$L__BB0_13;
	st.global.u32 	[%rd2+2568], %r175;
	and.b32  	%r157, %r175, 8190;
	setp.eq.s32 	%p75, %r157, 4096;
	@%p75 bra 	$L__BB0_18;
	add.u64 	%rd144, %SP, 0;
	add.u64 	%rd145, %SPL, 0;
	mov.b32 	%r158, 4096;
	st.local.v2.u32 	[%rd145], {%r158, %r175};
	mov.u64 	%rd146, $str$7;
	cvta.global.u64 	%rd147, %rd146;
	{ // callseq 2, 0
	.param .b64 param0;
	st.param.b64 	[param0], %rd147;
	.param .b64 param1;
	st.param.b64 	[param1], %rd144;
	.param .b32 retval0;
	call.uni (retval0), 
	vprintf, 
	(
	param0, 
	param1
	);
	ld.param.b32 	%r159, [retval0];
	} // callseq 2
	mov.u64 	%rd148, $str$5;
	cvta.global.u64 	%rd149, %rd148;
	mov.u64 	%rd150, $str$1;
	cvta.global.u64 	%rd151, %rd150;
	mov.u64 	%rd152, __unnamed_1;
	cvta.global.u64 	%rd153, %rd152;
	{ // callseq 3, 0
	.param .b64 param0;
	st.param.b64 	[param0], %rd149;
	.param .b64 param1;
	st.param.b64 	[param1], %rd151;
	.param .b32 param2;
	st.param.b32 	[param2], 616;
	.param .b64 param3;
	st.param.b64 	[param3], %rd153;
	.param .b64 param4;
	st.param.b64 	[param4], 1;
	call.uni 
	__assertfail, 
	(
	param0, 
	param1, 
	param2, 
	param3, 
	param4
	);
	} // callseq 3
	bra.uni 	$L__BB0_18;
$L__BB0_16:
	setp.lt.u32 	%p2, %r1, 32;
	@%p2 bra 	$L__BB0_18;
	mov.b32 	%r35, 10000;
	// begin inline asm
	nanosleep.u32 %r35;
	// end inline asm
$L__BB0_18:
	ret;

}
	// .globl	_Z17test_page_latencyPjS_Phi
.visible .entry _Z17test_page_latencyPjS_Phi(
	.param .u64 .ptr .align 1 _Z17test_page_latencyPjS_Phi_param_0,
	.param .u64 .ptr .align 1 _Z17test_page_latencyPjS_Phi_param_1,
	.param .u64 .ptr .align 1 _Z17test_page_latencyPjS_Phi_param_2,
	.param .u32 _Z17test_page_latencyPjS_Phi_param_3
)
{
	.reg .pred 	%p<30>;
	.reg .b32 	%r<42>;
	.reg .b64 	%rd<91>;

	ld.param.u64 	%rd7, [_Z17test_page_latencyPjS_Phi_param_0];
	ld.param.u64 	%rd8, [_Z17test_page_latencyPjS_Phi_param_1];
	ld.param.u64 	%rd9, [_Z17test_page_latencyPjS_Phi_param_2];
	ld.param.u32 	%r6, [_Z17test_page_latencyPjS_Phi_param_3];
	mov.u32 	%r7, %tid.x;
	setp.ne.s32 	%p1, %r7, 0;
	@%p1 bra 	$L__BB1_4;
	cvta.to.global.u64 	%rd10, %rd8;
	// begin inline asm
	mov.u32 %r8, %smid;

	// end inline asm
	mul.wide.s32 	%rd11, %r8, 4;
	add.s64 	%rd12, %rd10, %rd11;
	ld.global.u32 	%r9, [%rd12];
	and.b32  	%r1, %r9, 1;
	ld.global.u32 	%r2, [%rd10+2564];
	setp.lt.s32 	%p2, %r6, 1;
	@%p2 bra 	$L__BB1_4;
	neg.s32 	%r41, %r6;
	cvta.to.global.u64 	%rd90, %rd7;
	cvta.to.global.u64 	%rd89, %rd9;
$L__BB1_3:
	atom.global.exch.b32 	%r10, [%rd90], 0;
	// begin inline asm
	mov.u64 	%rd13, %clock64;
	// end inline asm
	atom.global.inc.u32 	%r11, [%rd90], 99999999;
	setp.gt.s32 	%p3, %r11, 250;
	selp.b64 	%rd15, 4, 0, %p3;
	add.s64 	%rd16, %rd90, %rd15;
	atom.global.inc.u32 	%r12, [%rd16], 99999999;
	setp.gt.s32 	%p4, %r12, 250;
	selp.b64 	%rd17, 4, 0, %p4;
	add.s64 	%rd18, %rd15, %rd17;
	add.s64 	%rd19, %rd90, %rd18;
	atom.global.inc.u32 	%r13, [%rd19], 99999999;
	setp.gt.s32 	%p5, %r13, 250;
	selp.b64 	%rd20, 4, 0, %p5;
	add.s64 	%rd21, %rd18, %rd20;
	add.s64 	%rd22, %rd90, %rd21;
	atom.global.inc.u32 	%r14, [%rd22], 99999999;
	setp.gt.s32 	%p6, %r14, 250;
	selp.b64 	%rd23, 4, 0, %p6;
	add.s64 	%rd24, %rd21, %rd23;
	add.s64 	%rd25, %rd90, %rd24;
	atom.global.inc.u32 	%r15, [%rd25], 99999999;
	setp.gt.s32 	%p7, %r15, 250;
	selp.b64 	%rd26, 4, 0, %p7;
	add.s64 	%rd27, %rd24, %rd26;
	add.s64 	%rd28, %rd90, %rd27;
	atom.global.inc.u32 	%r16, [%rd28], 99999999;
	setp.gt.s32 	%p8, %r16, 250;
	selp.b64 	%rd29, 4, 0, %p8;
	add.s64 	%rd30, %rd27, %rd29;
	add.s64 	%rd31, %rd90, %rd30;
	atom.global.inc.u32 	%r17, [%rd31], 99999999;
	setp.gt.s32 	%p9, %r17, 250;
	selp.b64 	%rd32, 4, 0, %p9;
	add.s64 	%rd33, %rd30, %rd32;
	add.s64 	%rd34, %rd90, %rd33;
	atom.global.inc.u32 	%r18, [%rd34], 99999999;
	setp.gt.s32 	%p10, %r18, 250;
	selp.b64 	%rd35, 4, 0, %p10;
	add.s64 	%rd36, %rd33, %rd35;
	add.s64 	%rd37, %rd90, %rd36;
	atom.global.inc.u32 	%r19, [%rd37], 99999999;
	setp.gt.s32 	%p11, %r19, 250;
	selp.b64 	%rd38, 4, 0, %p11;
	add.s64 	%rd39, %rd36, %rd38;
	add.s64 	%rd40, %rd90, %rd39;
	atom.global.inc.u32 	%r20, [%rd40], 99999999;
	setp.gt.s32 	%p12, %r20, 250;
	selp.b64 	%rd41, 4, 0, %p12;
	add.s64 	%rd42, %rd39, %rd41;
	add.s64 	%rd43, %rd90, %rd42;
	atom.global.inc.u32 	%r21, [%rd43], 99999999;
	setp.gt.s32 	%p13, %r21, 250;
	selp.b64 	%rd44, 4, 0, %p13;
	add.s64 	%rd45, %rd42, %rd44;
	add.s64 	%rd46, %rd90, %rd45;
	atom.global.inc.u32 	%r22, [%rd46], 99999999;
	setp.gt.s32 	%p14, %r22, 250;
	selp.b64 	%rd47, 4, 0, %p14;
	add.s64 	%rd48, %rd45, %rd47;
	add.s64 	%rd49, %rd90, %rd48;
	atom.global.inc.u32 	%r23, [%rd49], 99999999;
	setp.gt.s32 	%p15, %r23, 250;
	selp.b64 	%rd50, 4, 0, %p15;
	add.s64 	%rd51, %rd48, %rd50;
	add.s64 	%rd52, %rd90, %rd51;
	atom.global.inc.u32 	%r24, [%rd52], 99999999;
	setp.gt.s32 	%p16, %r24, 250;
	selp.b64 	%rd53, 4, 0, %p16;
	add.s64 	%rd54, %rd51, %rd53;
	add.s64 	%rd55, %rd90, %rd54;
	atom.global.inc.u32 	%r25, [%rd55], 99999999;
	setp.gt.s32 	%p17, %r25, 250;
	selp.b64 	%rd56, 4, 0, %p17;
	add.s64 	%rd57, %rd54, %rd56;
	add.s64 	%rd58, %rd90, %rd57;
	atom.global.inc.u32 	%r26, [%rd58], 99999999;
	setp.gt.s32 	%p18, %r26, 250;
	selp.b64 	%rd59, 4, 0, %p18;
	add.s64 	%rd60, %rd57, %rd59;
	add.s64 	%rd61, %rd90, %rd60;
	atom.global.inc.u32 	%r27, [%rd61], 99999999;
	setp.gt.s32 	%p19, %r27, 250;
	selp.b64 	%rd62, 4, 0, %p19;
	add.s64 	%rd63, %rd60, %rd62;
	add.s64 	%rd64, %rd90, %rd63;
	atom.global.inc.u32 	%r28, [%rd64], 99999999;
	setp.gt.s32 	%p20, %r28, 250;
	selp.b64 	%rd65, 4, 0, %p20;
	add.s64 	%rd66, %rd63, %rd65;
	add.s64 	%rd67, %rd90, %rd66;
	atom.global.inc.u32 	%r29, [%rd67], 99999999;
	setp.gt.s32 	%p21, %r29, 250;
	selp.b64 	%rd68, 4, 0, %p21;
	add.s64 	%rd69, %rd66, %rd68;
	add.s64 	%rd70, %rd90, %rd69;
	atom.global.inc.u32 	%r30, [%rd70], 99999999;
	setp.gt.s32 	%p22, %r30, 250;
	selp.b64 	%rd71, 4, 0, %p22;
	add.s64 	%rd72, %rd69, %rd71;
	add.s64 	%rd73, %rd90, %rd72;
	atom.global.inc.u32 	%r31, [%rd73], 99999999;
	setp.gt.s32 	%p23, %r31, 250;
	selp.b64 	%rd74, 4, 0, %p23;
	add.s64 	%rd75, %rd72, %rd74;
	add.s64 	%rd76, %rd90, %rd75;
	atom.global.inc.u32 	%r32, [%rd76], 99999999;
	setp.gt.s32 	%p24, %r32, 250;
	selp.b64 	%rd77, 4, 0, %p24;
	add.s64 	%rd78, %rd75, %rd77;
	add.s64 	%rd79, %rd90, %rd78;
	atom.global.inc.u32 	%r33, [%rd79], 99999999;
	setp.gt.s32 	%p25, %r33, 250;
	selp.b64 	%rd80, 4, 0, %p25;
	add.s64 	%rd81, %rd78, %rd80;
	add.s64 	%rd82, %rd90, %rd81;
	atom.global.inc.u32 	%r34, [%rd82], 99999999;
	setp.gt.s32 	%p26, %r34, 250;
	selp.b64 	%rd83, 4, 0, %p26;
	add.s64 	%rd84, %rd81, %rd83;
	add.s64 	%rd85, %rd90, %rd84;
	atom.global.inc.u32 	%r35, [%rd85], 99999999;
	setp.gt.s32 	%p27, %r35, 250;
	// begin inline asm
	mov.u64 	%rd14, %clock64;
	// end inline asm
	cvt.u32.u64 	%r36, %rd13;
	cvt.u32.u64 	%r37, %rd14;
	sub.s32 	%r38, %r37, %r36;
	selp.b64 	%rd86, 4, 0, %p27;
	add.s64 	%rd87, %rd84, %rd86;
	add.s64 	%rd88, %rd90, %rd87;
	st.global.u32 	[%rd88], %r10;
	setp.lt.s32 	%p28, %r2, %r38;
	selp.u32 	%r39, 1, 0, %p28;
	xor.b32  	%r40, %r1, %r39;
	st.global.u8 	[%rd89], %r40;
	add.s32 	%r41, %r41, 1;
	setp.ne.s32 	%p29, %r41, 0;
	add.s64 	%rd90, %rd90, 2097152;
	add.s64 	%rd89, %rd89, 1;
	@%p29 bra 	$L__BB1_3;
$L__BB1_4:
	ret;

}


// ===== COMPILED SASS (sm_100) =====

	.target	sm_100

	.elftype	@"ET_EXEC"


//--------------------- .note.nv.tkinfo           --------------------------
	.section	.note.nv.tkinfo,"",@"SHT_NOTE"
	.sectionflags	@"SHF_NOTE_NV_TKINFO"
	.tkinfo
        /*0018*/ 	.word	0x00000002
        /*0030*/ 	.string	""
        /*0030*/ 	.string	"ptxas"
        /*0030*/ 	.string	"Cuda compilation tools, release 13.0, V13.0.88"
        /*0030*/ 	.string	"Build cuda_13.0.r13.0/compiler.36424714_0"
        /*0030*/ 	.string	"-arch sm_100 -m 64 "



//--------------------- .note.nv.cuinfo           --------------------------
	.section	.note.nv.cuinfo,"",@"SHT_NOTE"
	.sectionflags	@"SHF_NOTE_NV_CUINFO"
        /*0018*/ 	.short	0x0002
        /*001a*/ 	.short	0x0064
        /*001c*/ 	.short	0x0082
	.zero		2


//--------------------- .nv.info                  --------------------------
	.section	.nv.info,"",@"SHT_CUDA_INFO"
	.align	4


	//----- nvinfo : EIATTR_REGCOUNT
	.align		4
        /*0000*/ 	.byte	0x04, 0x2f
        /*0002*/ 	.short	(.L_6 - .L_5)
	.align		4
.L_5:
        /*0004*/ 	.word	index@(_Z14init_side_infoPjS_Ph)
        /*0008*/ 	.word	0x00000020


	//----- nvinfo : EIATTR_FRAME_SIZE
	.align		4
.L_6:
        /*000c*/ 	.byte	0x04, 0x11
        /*000e*/ 	.short	(.L_8 - .L_7)
	.align		4
.L_7:
        /*0010*/ 	.word	index@(_Z14init_side_infoPjS_Ph)
        /*0014*/ 	.word	0x00000008


	//----- nvinfo : EIATTR_REGCOUNT
	.align		4
.L_8:
        /*0018*/ 	.byte	0x04, 0x2f
        /*001a*/ 	.short	(.L_10 - .L_9)
	.align		4
.L_9:
        /*001c*/ 	.word	index@(_Z17test_page_latencyPjS_Phi)
        /*0020*/ 	.word	0x00000012


	//----- nvinfo : EIATTR_FRAME_SIZE
	.align		4
.L_10:
        /*0024*/ 	.byte	0x04, 0x11
        /*0026*/ 	.short	(.L_12 - .L_11)
	.align		4
.L_11:
        /*0028*/ 	.word	index@(_Z17test_page_latencyPjS_Phi)
        /*002c*/ 	.word	0x00000000


	//----- nvinfo : EIATTR_MIN_STACK_SIZE
	.align		4
.L_12:
        /*0030*/ 	.byte	0x04, 0x12
        /*0032*/ 	.short	(.L_14 - .L_13)
	.align		4
.L_13:
        /*0034*/ 	.word	index@(_Z17test_page_latencyPjS_Phi)
        /*0038*/ 	.word	0x00000000


	//----- nvinfo : EIATTR_MIN_STACK_SIZE
	.align		4
.L_14:
        /*003c*/ 	.byte	0x04, 0x12
        /*003e*/ 	.short	(.L_16 - .L_15)
	.align		4
.L_15:
        /*0040*/ 	.word	index@(_Z14init_side_infoPjS_Ph)
        /*0044*/ 	.word	0x00000008
.L_16:


//--------------------- .nv.compat                --------------------------
	.section	.nv.compat,"",@"SHT_CUDA_COMPAT_INFO"
	.align	4
        /*0000*/ 	.byte	0x02, 0x09, 0x00, 0x00, 0x02, 0x02, 0x01, 0x00, 0x02, 0x05, 0x05, 0x00, 0x03, 0x07, 0x01, 0x01
        /*0010*/ 	.byte	0x02, 0x03, 0x00, 0x00, 0x02, 0x06, 0x01, 0x00, 0x04, 0x0b, 0x08, 0x00, 0x09, 0x00, 0x00, 0x00
        /*0020*/ 	.byte	0x00, 0x00, 0x00, 0x00


//--------------------- .nv.info._Z17test_page_latencyPjS_Phi --------------------------
	.section	.nv.info._Z17test_page_latencyPjS_Phi,"",@"SHT_CUDA_INFO"
	.sectionflags	@""
	.align	4


	//----- nvinfo : EIATTR_CUDA_API_VERSION
	.align		4
        /*0000*/ 	.byte	0x04, 0x37
        /*0002*/ 	.short	(.L_18 - .L_17)
.L_17:
        /*0004*/ 	.word	0x00000082


	//----- nvinfo : EIATTR_KPARAM_INFO
	.align		4
.L_18:
        /*0008*/ 	.byte	0x04, 0x17
        /*000a*/ 	.short	(.L_20 - .L_19)
.L_19:
        /*000c*/ 	.word	0x00000000
        /*0010*/ 	.short	0x0003
        /*0012*/ 	.short	0x0018
        /*0014*/ 	.byte	0x00, 0xf0, 0x11, 0x00


	//----- nvinfo : EIATTR_KPARAM_INFO
	.align		4
.L_20:
        /*0018*/ 	.byte	0x04, 0x17
        /*001a*/ 	.short	(.L_22 - .L_21)
.L_21:
        /*001c*/ 	.word	0x00000000
        /*0020*/ 	.short	0x0002
        /*0022*/ 	.short	0x0010
        /*0024*/ 	.byte	0x00, 0xf5, 0x21, 0x00


	//----- nvinfo : EIATTR_KPARAM_INFO
	.align		4
.L_22:
        /*0028*/ 	.byte	0x04, 0x17
        /*002a*/ 	.short	(.L_24 - .L_23)
.L_23:
        /*002c*/ 	.word	0x00000000
        /*0030*/ 	.short	0x0001
        /*0032*/ 	.short	0x0008
        /*0034*/ 	.byte	0x00, 0xf5, 0x21, 0x00


	//----- nvinfo : EIATTR_KPARAM_INFO
	.align		4
.L_24:
        /*0038*/ 	.byte	0x04, 0x17
        /*003a*/ 	.short	(.L_26 - .L_25)
.L_25:
        /*003c*/ 	.word	0x00000000
        /*0040*/ 	.short	0x0000
        /*0042*/ 	.short	0x0000
        /*0044*/ 	.byte	0x00, 0xf5, 0x21, 0x00


	//----- nvinfo : EIATTR_SPARSE_MMA_MASK
	.align		4
.L_26:
        /*0048*/ 	.byte	0x03, 0x50
        /*004a*/ 	.short	0x0000


	//----- nvinfo : EIATTR_MAXREG_COUNT
	.align		4
        /*004c*/ 	.byte	0x03, 0x1b
        /*004e*/ 	.short	0x00ff


	//----- nvinfo : EIATTR_MERCURY_ISA_VERSION
	.align		4
        /*0050*/ 	.byte	0x03, 0x5f
        /*0052*/ 	.short	0x0101


	//----- nvinfo : EIATTR_VRC_CTA_INIT_COUNT
	.align		4
        /*0054*/ 	.byte	0x02, 0x4a
	.zero		1
	.zero		1


	//----- nvinfo : EIATTR_EXIT_INSTR_OFFSETS
	.align		4
        /*0058*/ 	.byte	0x04, 0x1c
        /*005a*/ 	.short	(.L_28 - .L_27)


	//   ....[0]....
.L_27:
        /*005c*/ 	.word	0x00000030


	//   ....[1]....
        /*0060*/ 	.word	0x00000080


	//   ....[2]....
        /*0064*/ 	.word	0x00000d10


	//----- nvinfo : EIATTR_CBANK_PARAM_SIZE
	.align		4
.L_28:
        /*0068*/ 	.byte	0x03, 0x19
        /*006a*/ 	.short	0x001c


	//----- nvinfo : EIATTR_PARAM_CBANK
	.align		4
        /*006c*/ 	.byte	0x04, 0x0a
        /*006e*/ 	.short	(.L_30 - .L_29)
	.align		4
.L_29:
        /*0070*/ 	.word	index@(.nv.constant0._Z17test_page_latencyPjS_Phi)
        /*0074*/ 	.short	0x0380
        /*0076*/ 	.short	0x001c


	//----- nvinfo : EIATTR_SW_WAR
	.align		4
.L_30:
        /*0078*/ 	.byte	0x04, 0x36
        /*007a*/ 	.short	(.L_32 - .L_31)
.L_31:
        /*007c*/ 	.word	0x00000008
.L_32:


//--------------------- .nv.info._Z14init_side_infoPjS_Ph --------------------------
	.section	.nv.info._Z14init_side_infoPjS_Ph,"",@"SHT_CUDA_INFO"
	.sectionflags	@""
	.align	4


	//----- nvinfo : EIATTR_CUDA_API_VERSION
	.align		4
        /*0000*/ 	.byte	0x04, 0x37
        /*0002*/ 	.short	(.L_34 - .L_33)
.L_33:
        /*0004*/ 	.word	0x00000082


	//----- nvinfo : EIATTR_KPARAM_INFO
	.align		4
.L_34:
        /*0008*/ 	.byte	0x04, 0x17
        /*000a*/ 	.short	(.L_36 - .L_35)
.L_35:
        /*000c*/ 	.word	0x00000000
        /*0010*/ 	.short	0x0002
        /*0012*/ 	.short	0x0010
        /*0014*/ 	.byte	0x00, 0xf5, 0x21, 0x00


	//----- nvinfo : EIATTR_KPARAM_INFO
	.align		4
.L_36:
        /*0018*/ 	.byte	0x04, 0x17
        /*001a*/ 	.short	(.L_38 - .L_37)
.L_37:
        /*001c*/ 	.word	0x00000000
        /*0020*/ 	.short	0x0001
        /*0022*/ 	.short	0x0008
        /*0024*/ 	.byte	0x00, 0xf5, 0x21, 0x00


	//----- nvinfo : EIATTR_KPARAM_INFO
	.align		4
.L_38:
        /*0028*/ 	.byte	0x04, 0x17
        /*002a*/ 	.short	(.L_40 - .L_39)
.L_39:
        /*002c*/ 	.word	0x00000000
        /*0030*/ 	.short	0x0000
        /*0032*/ 	.short	0x0000
        /*0034*/ 	.byte	0x00, 0xf5, 0x21, 0x00


	//----- nvinfo : EIATTR_SPARSE_MMA_MASK
	.align		4
.L_40:
        /*0038*/ 	.byte	0x03, 0x50
        /*003a*/ 	.short	0x0000


	//----- nvinfo : EIATTR_MAXREG_COUNT
	.align		4
        /*003c*/ 	.byte	0x03, 0x1b
        /*003e*/ 	.short	0x00ff


	//----- nvinfo : EIATTR_EXTERNS
	.align		4
        /*0040*/ 	.byte	0x04, 0x0f
        /*0042*/ 	.short	(.L_42 - .L_41)


	//   ....[0]....
	.align		4
.L_41:
        /*0044*/ 	.word	index@(vprintf)


	//   ....[1]....
	.align		4
        /*0048*/ 	.word	index@(__assertfail)


	//----- nvinfo : EIATTR_MERCURY_ISA_VERSION
	.align		4
.L_42:
        /*004c*/ 	.byte	0x03, 0x5f
        /*004e*/ 	.short	0x0101


	//----- nvinfo : EIATTR_VRC_CTA_INIT_COUNT
	.align		4
        /*0050*/ 	.byte	0x02, 0x4a
	.zero		1
	.zero		1


	//----- nvinfo : EIATTR_SYSCALL_OFFSETS
	.align		4
        /*0054*/ 	.byte	0x04, 0x46
        /*0056*/ 	.short	(.L_44 - .L_43)


	//   ....[0]....
.L_43:
        /*0058*/ 	.word	0x000001c0


	//   ....[1]....
        /*005c*/ 	.word	0x000016e0


	//   ....[2]....
        /*0060*/ 	.word	0x00002200


	//   ....[3]....
        /*0064*/ 	.word	0x00002300


	//----- nvinfo : EIATTR_EXIT_INSTR_OFFSETS
	.align		4
.L_44:
        /*0068*/ 	.byte	0x04, 0x1c
        /*006a*/ 	.short	(.L_46 - .L_45)


	//   ....[0]....
.L_45:
        /*006c*/ 	.word	0x00000c30


	//   ....[1]....
        /*0070*/ 	.word	0x000016f0


	//   ....[2]....
        /*0074*/ 	.word	0x00002150


	//   ....[3]....
        /*0078*/ 	.word	0x00002310


	//   ....[4]....
        /*007c*/ 	.word	0x00002330


	//   ....[5]....
        /*0080*/ 	.word	0x00002350


	//----- nvinfo : EIATTR_CRS_STACK_SIZE
	.align		4
.L_46:
        /*0084*/ 	.byte	0x04, 0x1e
        /*0086*/ 	.short	(.L_48 - .L_47)
.L_47:
        /*0088*/ 	.word	0x00000000


	//----- nvinfo : EIATTR_CBANK_PARAM_SIZE
	.align		4
.L_48:
        /*008c*/ 	.byte	0x03, 0x19
        /*008e*/ 	.short	0x0018


	//----- nvinfo : EIATTR_PARAM_CBANK
	.align		4
        /*0090*/ 	.byte	0x04, 0x0a
        /*0092*/ 	.short	(.L_50 - .L_49)
	.align		4
.L_49:
        /*0094*/ 	.word	index@(.nv.constant0._Z14init_side_infoPjS_Ph)
        /*0098*/ 	.short	0x0380
        /*009a*/ 	.short	0x0018


	//----- nvinfo : EIATTR_SW_WAR
	.align		4
.L_50:
        /*009c*/ 	.byte	0x04, 0x36
        /*009e*/ 	.short	(.L_52 - .L_51)
.L_51:
        /*00a0*/ 	.word	0x00000008
.L_52:


//--------------------- .nv.callgraph             --------------------------
	.section	.nv.callgraph,"",@"SHT_CUDA_CALLGRAPH"
	.align	4
	.sectionentsize	8
	.align		4
        /*0000*/ 	.word	0x00000000
	.align		4
        /*0004*/ 	.word	0xffffffff
	.align		4
        /*0008*/ 	.word	index@(_Z14init_side_infoPjS_Ph)
	.align		4
        /*000c*/ 	.word	index@(vprintf)
	.align		4
        /*0010*/ 	.word	index@(_Z14init_side_infoPjS_Ph)
	.align		4
        /*0014*/ 	.word	index@(__assertfail)
	.align		4
        /*0018*/ 	.word	0x00000000
	.align		4
        /*001c*/ 	.word	0xfffffffe
	.align		4
        /*0020*/ 	.word	0x00000000
	.align		4
        /*0024*/ 	.word	0xfffffffd
	.align		4
        /*0028*/ 	.word	0x00000000
	.align		4
        /*002c*/ 	.word	0xfffffffc


//--------------------- .nv.constant4             --------------------------
	.section	.nv.constant4,"a",@progbits
	.align	8
	.align		8
.nv.constant4:
        /*0000*/ 	.dword	__unnamed_1
	.align		8
        /*0008*/ 	.dword	$str
	.align		8
        /*0010*/ 	.dword	$str$1
	.align		8
        /*0018*/ 	.dword	$str$5
	.align		8
        /*0020*/ 	.dword	$str$7
	.align		8
        /*0028*/ 	.dword	vprintf
	.align		8
        /*0030*/ 	.dword	__assertfail


//--------------------- .text._Z17test_page_latencyPjS_Phi --------------------------
	.section	.text._Z17test_page_latencyPjS_Phi,"ax",@progbits
	.align	128
        .global         _Z17test_page_latencyPjS_Phi
        .type           _Z17test_page_latencyPjS_Phi,@function
        .size           _Z17test_page_latencyPjS_Phi,(.L_x_15 - _Z17test_page_latencyPjS_Phi)
        .other          _Z17test_page_latencyPjS_Phi,@"STO_CUDA_ENTRY STV_DEFAULT"
_Z17test_page_latencyPjS_Phi:
.text._Z17test_page_latencyPjS_Phi:
[----:B------:R-:W-:Y:S01]  /*0000*/  LDC R1, c[0x0][0x37c] ;  /* 0x0000df00ff017b82 */ /* 0x000fe20000000800 */
[----:B------:R-:W0:Y:S02]  /*0010*/  S2R R0, SR_TID.X ;  /* 0x0000000000007919 */ /* 0x000e240000002100 */
[----:B0-----:R-:W-:-:S13]  /*0020*/  ISETP.NE.AND P0, PT, R0, RZ, PT ;  /* 0x000000ff0000720c */ /* 0x001fda0003f05270 */
[----:B------:R-:W-:Y:S05]  /*0030*/  @P0 EXIT ;  /* 0x000000000000094d */ /* 0x000fea0003800000 */
[----:B------:R-:W0:Y:S01]  /*0040*/  LDC R8, c[0x0][0x398] ;  /* 0x0000e600ff087b82 */ /* 0x000e220000000800 */
[----:B------:R-:W1:Y:S07]  /*0050*/  S2R R3, SR_VIRTUALSMID ;  /* 0x0000000000037919 */ /* 0x000e6e0000004300 */
[----:B------:R-:W2:Y:S01]  /*0060*/  LDC.64 R4, c[0x0][0x388] ;  /* 0x0000e200ff047b82 */ /* 0x000ea20000000a00 */
[----:B0-----:R-:W-:-:S13]  /*0070*/  ISETP.GE.AND P0, PT, R8, 0x1, PT ;  /* 0x000000010800780c */ /* 0x001fda0003f06270 */
[----:B-12---:R-:W-:Y:S05]  /*0080*/  @!P0 EXIT ;  /* 0x000000000000894d */ /* 0x006fea0003800000 */
[----:B------:R-:W0:Y:S01]  /*0090*/  LDC.64 R6, c[0x0][0x388] ;  /* 0x0000e200ff067b82 */ /* 0x000e220000000a00 */
[----:B------:R-:W1:Y:S01]  /*00a0*/  LDCU.64 UR4, c[0x0][0x358] ;  /* 0x00006b00ff0477ac */ /* 0x000e620008000a00 */
[----:B------:R-:W-:Y:S01]  /*00b0*/  IMAD.WIDE R4, R3, 0x4, R4 ;  /* 0x0000000403047825 */ /* 0x000fe200078e0204 */
[----:B------:R-:W2:Y:S01]  /*00c0*/  LDCU.64 UR8, c[0x0][0x380] ;  /* 0x00007000ff0877ac */ /* 0x000ea20008000a00 */
[----:B------:R-:W3:Y:S03]  /*00d0*/  LDCU.64 UR6, c[0x0][0x390] ;  /* 0x00007200ff0677ac */ /* 0x000ee60008000a00 */
[----:B-1----:R1:W5:Y:S04]  /*00e0*/  LDG.E R0, desc[UR4][R4.64] ;  /* 0x0000000404007981 */ /* 0x002368000c1e1900 */
[----:B0-----:R1:W5:Y:S01]  /*00f0*/  LDG.E R2, desc[UR4][R6.64+0xa04] ;  /* 0x000a040406027981 */ /* 0x001362000c1e1900 */
[----:B--23--:R-:W-:-:S07]  /*0100*/  IMAD.MOV R3, RZ, RZ, -R8 ;  /* 0x000000ffff037224 */ /* 0x00cfce00078e0a08 */
.L_x_0:
[----:B0-----:R-:W-:Y:S02]  /*0110*/  IMAD.U32 R8, RZ, RZ, UR8 ;  /* 0x00000008ff087e24 */ /* 0x001fe4000f8e00ff */
[----:B------:R-:W-:-:S05]  /*0120*/  IMAD.U32 R9, RZ, RZ, UR9 ;  /* 0x00000009ff097e24 */ /* 0x000fca000f8e00ff */
[----:B-1----:R0:W2:Y:S01]  /*0130*/  ATOMG.E.EXCH.STRONG.GPU PT, R4, desc[UR4][R8.64], RZ ;  /* 0x800000ff080479a8 */ /* 0x0020a2000c1ef104 */
[----:B------:R-:W-:Y:S01]  /*0140*/  CS2R.32 R5, SR_CLOCKLO ;  /* 0x0000000000057805 */ /* 0x000fe20000005000 */
[----:B------:R-:W-:-:S05]  /*0150*/  IMAD.MOV.U32 R6, RZ, RZ, 0x5f5e0ff ;  /* 0x05f5e0ffff067424 */ /* 0x000fca00078e00ff */
[----:B------:R-:W3:Y:S02]  /*0160*/  ATOMG.E.INC.STRONG.GPU PT, R8, desc[UR4][R8.64], R6 ;  /* 0x80000006080879a8 */ /* 0x000ee400099ef104 */
[----:B---3--:R-:W-:-:S04]  /*0170*/  ISETP.GT.AND P0, PT, R8, 0xfa, PT ;  /* 0x000000fa0800780c */ /* 0x008fc80003f04270 */
[----:B------:R-:W-:-:S04]  /*0180*/  SEL R12, RZ, 0x4, !P0 ;  /* 0x00000004ff0c7807 */ /* 0x000fc80004000000 */
[----:B------:R-:W-:-:S05]  /*0190*/  IADD3 R10, P0, PT, R12, UR8, RZ ;  /* 0x000000080c0a7c10 */ /* 0x000fca000ff1e0ff */
[----:B------:R-:W-:-:S05]  /*01a0*/  IMAD.X R11, RZ, RZ, UR9, P0 ;  /* 0x00000009ff0b7e24 */ /* 0x000fca00080e06ff */
[----:B------:R-:W3:Y:S02]  /*01b0*/  ATOMG.E.INC.STRONG.GPU PT, R10, desc[UR4][R10.64], R6 ;  /* 0x800000060a0a79a8 */ /* 0x000ee400099ef104 */
[----:B---3--:R-:W-:-:S04]  /*01c0*/  ISETP.GT.AND P0, PT, R10, 0xfa, PT ;  /* 0x000000fa0a00780c */ /* 0x008fc80003f04270 */
[----:B------:R-:W-:-:S04]  /*01d0*/  SEL R7, RZ, 0x4, !P0 ;  /* 0x00000004ff077807 */ /* 0x000fc80004000000 */
[----:B------:R-:W-:-:S05]  /*01e0*/  IADD3 R7, P0, PT, R7, R12, RZ ;  /* 0x0000000c07077210 */ /* 0x000fca0007f1e0ff */
[----:B------:R-:W-:Y:S01]  /*01f0*/  IMAD.X R15, RZ, RZ, RZ, P0 ;  /* 0x000000ffff0f7224 */ /* 0x000fe200000e06ff */
[----:B------:R-:W-:-:S04]  /*0200*/  IADD3 R12, P0, PT, R7, UR8, RZ ;  /* 0x00000008070c7c10 */ /* 0x000fc8000ff1e0ff */
[----:B------:R-:W-:-:S05]  /*0210*/  IADD3.X R13, PT, PT, R15, UR9, RZ, P0, !PT ;  /* 0x000000090f0d7c10 */ /* 0x000fca00087fe4ff */
[----:B------:R-:W3:Y:S02]  /*0220*/  ATOMG.E.INC.STRONG.GPU PT, R12, desc[UR4][R12.64], R6 ;  /* 0x800000060c0c79a8 */ /* 0x000ee400099ef104 */
[----:B---3--:R-:W-:-:S04]  /*0230*/  ISETP.GT.AND P0, PT, R12, 0xfa, PT ;  /* 0x000000fa0c00780c */ /* 0x008fc80003f04270 */
[----:B------:R-:W-:-:S04]  /*0240*/  SEL R14, RZ, 0x4, !P0 ;  /* 0x00000004ff0e7807 */ /* 0x000fc80004000000 */
[----:B------:R-:W-:-:S05]  /*0250*/  IADD3 R14, P0, PT, R14, R7, RZ ;  /* 0x000000070e0e7210 */ /* 0x000fca0007f1e0ff */
[----:B------:R-:W-:Y:S01]  /*0260*/  IMAD.X R10, RZ, RZ, R15, P0 ;  /* 0x000000ffff0a7224 */ /* 0x000fe200000e060f */
[----:B0-----:R-:W-:-:S04]  /*0270*/  IADD3 R8, P0, PT, R14, UR8, RZ ;  /* 0x000000080e087c10 */ /* 0x001fc8000ff1e0ff */
[----:B------:R-:W-:-:S05]  /*0280*/  IADD3.X R9, PT, PT, R10, UR9, RZ, P0, !PT ;  /* 0x000000090a097c10 */ /* 0x000fca00087fe4ff */
[----:B------:R-:W3:Y:S02]  /*0290*/  ATOMG.E.INC.STRONG.GPU PT, R8, desc[UR4][R8.64], R6 ;  /* 0x80000006080879a8 */ /* 0x000ee400099ef104 */
[----:B---3--:R-:W-:-:S04]  /*02a0*/  ISETP.GT.AND P0, PT, R8, 0xfa, PT ;  /* 0x000000fa0800780c */ /* 0x008fc80003f04270 */
[----:B------:R-:W-:-:S04]  /*02b0*/  SEL R7, RZ, 0x4, !P0 ;  /* 0x00000004ff077807 */ /* 0x000fc80004000000 */
[----:B------:R-:W-:-:S05]  /*02c0*/  IADD3 R7, P0, PT, R7, R14, RZ ;  /* 0x0000000e07077210 */ /* 0x000fca0007f1e0ff */
[----:B------:R-:W-:Y:S01]  /*02d0*/  IMAD.X R13, RZ, RZ, R10, P0 ;  /* 0x000000ffff0d7224 */ /* 0x000fe200000e060a */
[----:B------:R-:W-:-:S04]  /*02e0*/  IADD3 R10, P0, PT, R7, UR8, RZ ;  /* 0x00000008070a7c10 */ /* 0x000fc8000ff1e0ff */
        /* <DEDUP_REMOVED lines=142> */
[----:B---3--:R-:W-:Y:S02]  /*0bd0*/  ISETP.GT.AND P0, PT, R10, 0xfa, PT ;  /* 0x000000fa0a00780c */ /* 0x008fe40003f04270 */
[----:B------:R-:W-:-:S05]  /*0be0*/  CS2R.32 R6, SR_CLOCKLO ;  /* 0x0000000000067805 */ /* 0x000fca0000005000 */
[----:B------:R-:W-:Y:S01]  /*0bf0*/  IMAD.IADD R5, R6, 0x1, -R5 ;  /* 0x0000000106057824 */ /* 0x000fe200078e0a05 */
[----:B------:R-:W-:Y:S01]  /*0c00*/  SEL R6, RZ, 0x4, !P0 ;  /* 0x00000004ff067807 */ /* 0x000fe20004000000 */
[----:B------:R-:W-:Y:S02]  /*0c10*/  VIADD R3, R3, 0x1 ;  /* 0x0000000103037836 */ /* 0x000fe40000000000 */
[----:B------:R-:W-:Y:S01]  /*0c20*/  IMAD.U32 R8, RZ, RZ, UR6 ;  /* 0x00000006ff087e24 */ /* 0x000fe2000f8e00ff */
[----:B-----5:R-:W-:Y:S01]  /*0c30*/  ISETP.GE.AND P0, PT, R2, R5, PT ;  /* 0x000000050200720c */ /* 0x020fe20003f06270 */
[----:B------:R-:W-:Y:S01]  /*0c40*/  IMAD.U32 R9, RZ, RZ, UR7 ;  /* 0x00000007ff097e24 */ /* 0x000fe2000f8e00ff */
[----:B------:R-:W-:Y:S01]  /*0c50*/  IADD3 R6, P1, P2, R7, UR8, R6 ;  /* 0x0000000807067c10 */ /* 0x000fe2000fa3e006 */
[----:B------:R-:W-:Y:S01]  /*0c60*/  UIADD3 UR6, UP1, UPT, UR6, 0x1, URZ ;  /* 0x0000000106067890 */ /* 0x000fe2000ff3e0ff */
[----:B------:R-:W-:Y:S01]  /*0c70*/  SEL R5, RZ, 0x1, P0 ;  /* 0x00000001ff057807 */ /* 0x000fe20000000000 */
[----:B------:R-:W-:Y:S01]  /*0c80*/  UIADD3 UR8, UP0, UPT, UR8, 0x200000, URZ ;  /* 0x0020000008087890 */ /* 0x000fe2000ff1e0ff */
[----:B------:R-:W-:Y:S01]  /*0c90*/  ISETP.NE.AND P0, PT, R3, RZ, PT ;  /* 0x000000ff0300720c */ /* 0x000fe20003f05270 */
[----:B------:R-:W-:Y:S01]  /*0ca0*/  UIADD3.X UR7, UPT, UPT, URZ, UR7, URZ, UP1, !UPT ;  /* 0x00000007ff077290 */ /* 0x000fe20008ffe4ff */
[----:B------:R-:W-:Y:S01]  /*0cb0*/  IADD3.X R7, PT, PT, R12, UR9, RZ, P1, P2 ;  /* 0x000000090c077c10 */ /* 0x000fe20008fe44ff */
[----:B------:R-:W-:Y:S01]  /*0cc0*/  UIADD3.X UR9, UPT, UPT, URZ, UR9, URZ, UP0, !UPT ;  /* 0x00000009ff097290 */ /* 0x000fe200087fe4ff */
[----:B------:R-:W-:-:S03]  /*0cd0*/  LOP3.LUT R5, R5, 0x1, R0, 0x78, !PT ;  /* 0x0000000105057812 */ /* 0x000fc600078e7800 */
[----:B--2---:R0:W-:Y:S04]  /*0ce0*/  STG.E desc[UR4][R6.64], R4 ;  /* 0x0000000406007986 */ /* 0x0041e8000c101904 */
[----:B------:R0:W-:Y:S02]  /*0cf0*/  STG.E.U8 desc[UR4][R8.64], R5 ;  /* 0x0000000508007986 */ /* 0x0001e4000c101104 */
[----:B------:R-:W-:Y:S05]  /*0d00*/  @P0 BRA `(.L_x_0) ;  /* 0xfffffff400000947 */ /* 0x000fea000383ffff */
[----:B------:R-:W-:Y:S05]  /*0d10*/  EXIT ;  /* 0x000000000000794d */ /* 0x000fea0003800000 */
.L_x_1:
[----:B------:R-:W-:-:S00]  /*0d20*/  BRA `(.L_x_1) ;  /* 0xfffffffc00fc7947 */ /* 0x000fc0000383ffff */
[----:B------:R-:W-:-:S00]  /*0d30*/  NOP ;  /* 0x0000000000007918 */ /* 0x000fc00000000000 */
        /* <DEDUP_REMOVED lines=12> */
.L_x_15:


//--------------------- .text._Z14init_side_infoPjS_Ph --------------------------
	.section	.text._Z14init_side_infoPjS_Ph,"ax",@progbits
	.align	128
        .global         _Z14init_side_infoPjS_Ph
        .type           _Z14init_side_infoPjS_Ph,@function
        .size           _Z14init_side_infoPjS_Ph,(.L_x_16 - _Z14init_side_infoPjS_Ph)
        .other          _Z14init_side_infoPjS_Ph,@"STO_CUDA_ENTRY STV_DEFAULT"
_Z14init_side_infoPjS_Ph:
.text._Z14init_side_infoPjS_Ph:
[----:B------:R-:W0:Y:S01]  /*0000*/  LDC R1, c[0x0][0x37c] ;  /* 0x0000df00ff017b82 */ /* 0x000e220000000800 */
[----:B------:R-:W1:Y:S01]  /*0010*/  S2R R0, SR_TID.X ;  /* 0x0000000000007919 */ /* 0x000e620000002100 */
[----:B------:R-:W2:Y:S01]  /*0020*/  LDCU UR4, c[0x0][0x2f8] ;  /* 0x00005f00ff0477ac */ /* 0x000ea20008000800 */
[----:B0-----:R-:W-:Y:S01]  /*0030*/  VIADD R1, R1, 0xfffffff8 ;  /* 0xfffffff801017836 */ /* 0x001fe20000000000 */
[----:B------:R-:W0:Y:S04]  /*0040*/  LDCU UR5, c[0x0][0x2fc] ;  /* 0x00005f80ff0577ac */ /* 0x000e280008000800 */
[----:B--2---:R-:W-:-:S05]  /*0050*/  IADD3 R19, P1, PT, R1, UR4, RZ ;  /* 0x0000000401137c10 */ /* 0x004fca000ff3e0ff */
[----:B0-----:R-:W-:Y:S01]  /*0060*/  IMAD.X R18, RZ, RZ, UR5, P1 ;  /* 0x00000005ff127e24 */ /* 0x001fe200088e06ff */
[----:B-1----:R-:W-:-:S13]  /*0070*/  ISETP.NE.AND P0, PT, R0, RZ, PT ;  /* 0x000000ff0000720c */ /* 0x002fda0003f05270 */
[----:B------:R-:W-:Y:S05]  /*0080*/  @P0 BRA `(.L_x_2) ;  /* 0x0000002000a40947 */ /* 0x000fea0003800000 */
[----:B------:R-:W0:Y:S01]  /*0090*/  S2R R22, SR_VIRTUALSMID ;  /* 0x0000000000167919 */ /* 0x000e220000004300 */
[----:B------:R-:W1:Y:S01]  /*00a0*/  LDC.64 R16, c[0x0][0x358] ;  /* 0x0000d600ff107b82 */ /* 0x000e620000000a00 */
[----:B0-----:R-:W-:-:S13]  /*00b0*/  LOP3.LUT P0, RZ, R22, 0x3fffff00, RZ, 0xc0, !PT ;  /* 0x3fffff0016ff7812 */ /* 0x001fda000780c0ff */
[----:B------:R-:W-:Y:S05]  /*00c0*/  @!P0 BRA `(.L_x_3) ;  /* 0x0000000000408947 */ /* 0x000fea0003800000 */
[----:B------:R-:W-:Y:S01]  /*00d0*/  MOV R2, 0x30 ;  /* 0x0000003000027802 */ /* 0x000fe20000000f00 */
[----:B------:R-:W0:Y:S01]  /*00e0*/  LDCU.64 UR4, c[0x4][0x8] ;  /* 0x01000100ff0477ac */ /* 0x000e220008000a00 */
[----:B------:R-:W-:Y:S02]  /*00f0*/  IMAD.MOV.U32 R8, RZ, RZ, 0x22d ;  /* 0x0000022dff087424 */ /* 0x000fe400078e00ff */
[----:B------:R-:W-:Y:S01]  /*0100*/  IMAD.MOV.U32 R12, RZ, RZ, 0x1 ;  /* 0x00000001ff0c7424 */ /* 0x000fe200078e00ff */
[----:B------:R-:W2:Y:S01]  /*0110*/  LDCU.64 UR6, c[0x4][0x10] ;  /* 0x01000200ff0677ac */ /* 0x000ea20008000a00 */
[----:B------:R-:W3:Y:S01]  /*0120*/  LDC.64 R2, c[0x4][R2] ;  /* 0x0100000002027b82 */ /* 0x000ee20000000a00 */
[----:B------:R-:W-:Y:S01]  /*0130*/  IMAD.MOV.U32 R13, RZ, RZ, RZ ;  /* 0x000000ffff0d7224 */ /* 0x000fe200078e00ff */
[----:B------:R-:W4:Y:S01]  /*0140*/  LDCU.64 UR8, c[0x4][URZ] ;  /* 0x01000000ff0877ac */ /* 0x000f220008000a00 */
[----:B0-----:R-:W-:Y:S02]  /*0150*/  IMAD.U32 R4, RZ, RZ, UR4 ;  /* 0x00000004ff047e24 */ /* 0x001fe4000f8e00ff */
[----:B------:R-:W-:-:S02]  /*0160*/  IMAD.U32 R5, RZ, RZ, UR5 ;  /* 0x00000005ff057e24 */ /* 0x000fc4000f8e00ff */
[----:B--2---:R-:W-:Y:S02]  /*0170*/  IMAD.U32 R6, RZ, RZ, UR6 ;  /* 0x00000006ff067e24 */ /* 0x004fe4000f8e00ff */
[----:B------:R-:W-:Y:S02]  /*0180*/  IMAD.U32 R7, RZ, RZ, UR7 ;  /* 0x00000007ff077e24 */ /* 0x000fe4000f8e00ff */
[----:B----4-:R-:W-:Y:S02]  /*0190*/  IMAD.U32 R10, RZ, RZ, UR8 ;  /* 0x00000008ff0a7e24 */ /* 0x010fe4000f8e00ff */
[----:B------:R-:W-:-:S07]  /*01a0*/  IMAD.U32 R11, RZ, RZ, UR9 ;  /* 0x00000009ff0b7e24 */ /* 0x000fce000f8e00ff */
[----:B------:R-:W-:-:S07]  /*01b0*/  LEPC R20, `(.L_x_3) ;  /* 0x000000001014794e */ /* 0x000fce0000000000 */
[----:B-1-3--:R-:W-:Y:S05]  /*01c0*/  CALL.ABS.NOINC R2 ;  /* 0x0000000002007343 */ /* 0x00afea0003c00000 */
.L_x_3:
[----:B------:R-:W-:Y:S01]  /*01d0*/  VIADD R0, R22, 0x4 ;  /* 0x0000000416007836 */ /* 0x000fe20000000000 */
[----:B------:R-:W0:Y:S01]  /*01e0*/  LDC.64 R4, c[0x0][0x380] ;  /* 0x0000e000ff047b82 */ /* 0x000e220000000a00 */
[----:B------:R-:W-:-:S03]  /*01f0*/  IMAD.MOV.U32 R2, RZ, RZ, 0x7d0 ;  /* 0x000007d0ff027424 */ /* 0x000fc600078e00ff */
[----:B------:R-:W-:-:S04]  /*0200*/  SHF.R.S32.HI R3, RZ, 0x1f, R0 ;  /* 0x0000001fff037819 */ /* 0x000fc80000011400 */
[----:B------:R-:W-:Y:S01]  /*0210*/  LEA.HI R3, R3, R0, RZ, 0x4 ;  /* 0x0000000003037211 */ /* 0x000fe200078f20ff */
[----:B------:R-:W2:Y:S03]  /*0220*/  LDC.64 R6, c[0x0][0x388] ;  /* 0x0000e200ff067b82 */ /* 0x000ea60000000a00 */
[----:B------:R-:W-:-:S05]  /*0230*/  LOP3.LUT R3, R3, 0xffffff0, RZ, 0xc0, !PT ;  /* 0x0ffffff003037812 */ /* 0x000fca00078ec0ff */
[----:B------:R-:W-:-:S04]  /*0240*/  IMAD.IADD R3, R0, 0x1, -R3 ;  /* 0x0000000100037824 */ /* 0x000fc800078e0a03 */
[----:B------:R-:W-:-:S04]  /*0250*/  IMAD R3, R3, R2, 0x64 ;  /* 0x0000006403037424 */ /* 0x000fc800078e0202 */
[----:B------:R-:W-:Y:S05]  /*0260*/  NANOSLEEP R3 ;  /* 0x000000030000735d */ /* 0x000fea0003800000 */
[----:B-1----:R-:W-:Y:S02]  /*0270*/  R2UR UR4, R16 ;  /* 0x00000000100472ca */ /* 0x002fe400000e0000 */
[----:B------:R-:W-:Y:S01]  /*0280*/  R2UR UR5, R17 ;  /* 0x00000000110572ca */ /* 0x000fe200000e0000 */
[----:B------:R-:W-:-:S04]  /*0290*/  IMAD.SHL.U32 R3, R22, 0x4, RZ ;  /* 0x0000000416037824 */ /* 0x000fc800078e00ff */
[----:B0-----:R-:W-:-:S08]  /*02a0*/  IMAD.WIDE R4, R3, 0x4, R4 ;  /* 0x0000000403047825 */ /* 0x001fd000078e0204 */
[----:B------:R0:W3:Y:S01]  /*02b0*/  ATOMG.E.EXCH.STRONG.GPU PT, R2, desc[UR4][R4.64], RZ ;  /* 0x800000ff040279a8 */ /* 0x0000e2000c1ef104 */
[----:B------:R-:W1:Y:S01]  /*02c0*/  S2UR UR4, SR_CLOCKLO ;  /* 0x00000000000479c3 */ /* 0x000e620000005000 */
[----:B------:R-:W-:Y:S01]  /*02d0*/  NOP ;  /* 0x0000000000007918 */ /* 0x000fe20000000000 */
[----:B------:R-:W-:Y:S01]  /*02e0*/  R2UR UR6, R16 ;  /* 0x00000000100672ca */ /* 0x000fe200000e0000 */
[----:B------:R-:W-:Y:S01]  /*02f0*/  IMAD.MOV.U32 R0, RZ, RZ, 0x5f5e0ff ;  /* 0x05f5e0ffff007424 */ /* 0x000fe200078e00ff */
[----:B------:R-:W-:-:S13]  /*0300*/  R2UR UR7, R17 ;  /* 0x00000000110772ca */ /* 0x000fda00000e0000 */
[----:B------:R-:W4:Y:S02]  /*0310*/  ATOMG.E.INC.STRONG.GPU PT, R3, desc[UR6][R4.64], R0 ;  /* 0x80000000040379a8 */ /* 0x000f2400099ef106 */
[----:B----4-:R-:W-:-:S04]  /*0320*/  ISETP.GT.AND P0, PT, R3, 0xfa, PT ;  /* 0x000000fa0300780c */ /* 0x010fc80003f04270 */
[----:B------:R-:W-:-:S04]  /*0330*/  SEL R9, RZ, 0x4, !P0 ;  /* 0x00000004ff097807 */ /* 0x000fc80004000000 */
[----:B------:R-:W-:-:S05]  /*0340*/  IADD3 R8, P0, PT, R4, R9, RZ ;  /* 0x0000000904087210 */ /* 0x000fca0007f1e0ff */
[----:B------:R-:W-:-:S05]  /*0350*/  IMAD.X R9, RZ, RZ, R5, P0 ;  /* 0x000000ffff097224 */ /* 0x000fca00000e0605 */
[----:B------:R-:W4:Y:S02]  /*0360*/  ATOMG.E.INC.STRONG.GPU PT, R3, desc[UR6][R8.64], R0 ;  /* 0x80000000080379a8 */ /* 0x000f2400099ef106 */
[----:B----4-:R-:W-:-:S04]  /*0370*/  ISETP.GT.AND P0, PT, R3, 0xfa, PT ;  /* 0x000000fa0300780c */ /* 0x010fc80003f04270 */
[----:B------:R-:W-:-:S04]  /*0380*/  SEL R11, RZ, 0x4, !P0 ;  /* 0x00000004ff0b7807 */ /* 0x000fc80004000000 */
[----:B------:R-:W-:-:S05]  /*0390*/  IADD3 R10, P0, PT, R11, R8, RZ ;  /* 0x000000080b0a7210 */ /* 0x000fca0007f1e0ff */
[----:B------:R-:W-:-:S05]  /*03a0*/  IMAD.X R11, RZ, RZ, R9, P0 ;  /* 0x000000ffff0b7224 */ /* 0x000fca00000e0609 */
[----:B------:R-:W4:Y:S02]  /*03b0*/  ATOMG.E.INC.STRONG.GPU PT, R3, desc[UR6][R10.64], R0 ;  /* 0x800000000a0379a8 */ /* 0x000f2400099ef106 */
[----:B----4-:R-:W-:-:S04]  /*03c0*/  ISETP.GT.AND P0, PT, R3, 0xfa, PT ;  /* 0x000000fa0300780c */ /* 0x010fc80003f04270 */
[----:B0-----:R-:W-:-:S04]  /*03d0*/  SEL R5, RZ, 0x4, !P0 ;  /* 0x00000004ff057807 */ /* 0x001fc80004000000 */
        /* <DEDUP_REMOVED lines=108> */
[----:B----4-:R-:W-:Y:S02]  /*0aa0*/  ISETP.GT.AND P0, PT, R3, 0xfa, PT ;  /* 0x000000fa0300780c */ /* 0x010fe40003f04270 */
[----:B------:R-:W-:Y:S01]  /*0ab0*/  CS2R.32 R3, SR_CLOCKLO ;  /* 0x0000000000037805 */ /* 0x000fe20000005000 */
[----:B------:R-:W0:Y:S01]  /*0ac0*/  LDC.64 R8, c[0x0][0x388] ;  /* 0x0000e200ff087b82 */ /* 0x000e220000000a00 */
[----:B------:R-:W-:-:S03]  /*0ad0*/  SEL R11, RZ, 0x4, !P0 ;  /* 0x00000004ff0b7807 */ /* 0x000fc60004000000 */
[----:B-1----:R-:W-:Y:S01]  /*0ae0*/  VIADD R3, R3, -UR4 ;  /* 0x8000000403037c36 */ /* 0x002fe20008000000 */
[----:B------:R-:W-:Y:S01]  /*0af0*/  R2UR UR6, R16 ;  /* 0x00000000100672ca */ /* 0x000fe200000e0000 */
[----:B--2---:R-:W-:Y:S01]  /*0b00*/  IMAD.WIDE R22, R22, 0x4, R6 ;  /* 0x0000000416167825 */ /* 0x004fe200078e0206 */
[C---:B------:R-:W-:Y:S02]  /*0b10*/  R2UR UR7, R17.reuse ;  /* 0x00000000110772ca */ /* 0x040fe400000e0000 */
[C---:B------:R-:W-:Y:S01]  /*0b20*/  R2UR UR8, R16.reuse ;  /* 0x00000000100872ca */ /* 0x040fe200000e0000 */
[----:B------:R-:W1:Y:S01]  /*0b30*/  LDC R12, c[0x0][0x370] ;  /* 0x0000dc00ff0c7b82 */ /* 0x000e620000000800 */
[C---:B------:R-:W-:Y:S02]  /*0b40*/  R2UR UR9, R17.reuse ;  /* 0x00000000110972ca */ /* 0x040fe400000e0000 */
[----:B------:R-:W-:Y:S02]  /*0b50*/  R2UR UR10, R16 ;  /* 0x00000000100a72ca */ /* 0x000fe400000e0000 */
[----:B------:R-:W-:-:S02]  /*0b60*/  R2UR UR11, R17 ;  /* 0x00000000110b72ca */ /* 0x000fc400000e0000 */
[----:B------:R-:W-:Y:S02]  /*0b70*/  IADD3 R4, P0, PT, R11, R4, RZ ;  /* 0x000000040b047210 */ /* 0x000fe40007f1e0ff */
[----:B------:R-:W-:Y:S02]  /*0b80*/  R2UR UR12, R16 ;  /* 0x00000000100c72ca */ /* 0x000fe400000e0000 */
[----:B------:R-:W-:Y:S01]  /*0b90*/  R2UR UR13, R17 ;  /* 0x00000000110d72ca */ /* 0x000fe200000e0000 */
[----:B------:R-:W-:Y:S01]  /*0ba0*/  IMAD.X R5, RZ, RZ, R5, P0 ;  /* 0x000000ffff057224 */ /* 0x000fe200000e0605 */
[----:B0-----:R-:W-:-:S04]  /*0bb0*/  IADD3 R10, P1, PT, R8, 0xa04, RZ ;  /* 0x00000a04080a7810 */ /* 0x001fc80007f3e0ff */
[----:B---3--:R0:W-:Y:S01]  /*0bc0*/  STG.E desc[UR6][R4.64], R2 ;  /* 0x0000000204007986 */ /* 0x0081e2000c101906 */
[----:B------:R-:W-:-:S03]  /*0bd0*/  IMAD.X R11, RZ, RZ, R9, P1 ;  /* 0x000000ffff0b7224 */ /* 0x000fc600008e0609 */
[----:B------:R0:W-:Y:S01]  /*0be0*/  STG.E desc[UR8][R22.64], R3 ;  /* 0x0000000316007986 */ /* 0x0001e2000c101908 */
[----:B-1----:R-:W-:-:S03]  /*0bf0*/  VIADD R13, R12, 0xffffffff ;  /* 0xffffffff0c0d7836 */ /* 0x002fc60000000000 */
[----:B------:R0:W-:Y:S04]  /*0c00*/  REDG.E.ADD.STRONG.GPU desc[UR10][R10.64], R3 ;  /* 0x000000030a00798e */ /* 0x0001e8000c12e10a */
[----:B------:R-:W2:Y:S02]  /*0c10*/  ATOMG.E.INC.STRONG.GPU PT, R14, desc[UR12][R10.64+-0x4], R13 ;  /* 0xfffffc0d0a0e79a8 */ /* 0x000ea400099ef10c */
[----:B--2---:R-:W-:-:S13]  /*0c20*/  ISETP.NE.AND P0, PT, R14, R13, PT ;  /* 0x0000000d0e00720c */ /* 0x004fda0003f05270 */
[----:B0-----:R-:W-:Y:S05]  /*0c30*/  @P0 EXIT ;  /* 0x000000000000094d */ /* 0x001fea0003800000 */
[----:B------:R-:W0:Y:S01]  /*0c40*/  LDC.64 R10, c[0x0][0x388] ;  /* 0x0000e200ff0a7b82 */ /* 0x000e220000000a00 */
[----:B------:R-:W-:Y:S02]  /*0c50*/  R2UR UR4, R16 ;  /* 0x00000000100472ca */ /* 0x000fe400000e0000 */
[----:B------:R-:W-:-:S13]  /*0c60*/  R2UR UR5, R17 ;  /* 0x00000000110572ca */ /* 0x000fda00000e0000 */
[----:B0-----:R-:W2:Y:S04]  /*0c70*/  LDG.E R5, desc[UR4][R10.64+0xa04] ;  /* 0x000a04040a057981 */ /* 0x001ea8000c1e1900 */
[----:B------:R-:W3:Y:S01]  /*0c80*/  LDG.E R13, desc[UR4][R10.64] ;  /* 0x000000040a0d7981 */ /* 0x000ee2000c1e1900 */
[----:B------:R-:W0:Y:S01]  /*0c90*/  I2F.U32.RP R4, R12 ;  /* 0x0000000c00047306 */ /* 0x000e220000209000 */
[----:B------:R-:W-:Y:S01]  /*0ca0*/  IMAD.MOV.U32 R2, RZ, RZ, RZ ;  /* 0x000000ffff027224 */ /* 0x000fe200078e00ff */
[C---:B------:R-:W-:Y:S02]  /*0cb0*/  ISETP.NE.U32.AND P2, PT, R12.reuse, RZ, PT ;  /* 0x000000ff0c00720c */ /* 0x040fe40003f45070 */
[C---:B------:R-:W-:Y:S02]  /*0cc0*/  ISETP.GE.U32.AND P3, PT, R12.reuse, 0x4, PT ;  /* 0x000000040c00780c */ /* 0x040fe40003f66070 */
[----:B------:R-:W-:-:S02]  /*0cd0*/  LOP3.LUT R20, R12, 0x3, RZ, 0xc0, !PT ;  /* 0x000000030c147812 */ /* 0x000fc400078ec0ff */
[----:B0-----:R-:W0:Y:S02]  /*0ce0*/  MUFU.RCP R4, R4 ;  /* 0x0000000400047308 */ /* 0x001e240000001000 */
[----:B0-----:R-:W-:-:S06]  /*0cf0*/  VIADD R3, R4, 0xffffffe ;  /* 0x0ffffffe04037836 */ /* 0x001fcc0000000000 */
[----:B------:R-:W0:Y:S02]  /*0d00*/  F2I.FTZ.U32.TRUNC.NTZ R3, R3 ;  /* 0x0000000300037305 */ /* 0x000e24000021f000 */
[----:B0-----:R-:W-:-:S04]  /*0d10*/  IMAD.MOV R15, RZ, RZ, -R3 ;  /* 0x000000ffff0f7224 */ /* 0x001fc800078e0a03 */
[----:B------:R-:W-:-:S04]  /*0d20*/  IMAD R15, R15, R12, RZ ;  /* 0x0000000c0f0f7224 */ /* 0x000fc800078e02ff */
[----:B------:R-:W-:-:S04]  /*0d30*/  IMAD.HI.U32 R2, R3, R15, R2 ;  /* 0x0000000f03027227 */ /* 0x000fc800078e0002 */
[----:B------:R-:W-:Y:S02]  /*0d40*/  IMAD.MOV.U32 R3, RZ, RZ, RZ ;  /* 0x000000ffff037224 */ /* 0x000fe400078e00ff */
[----:B--2---:R-:W-:-:S04]  /*0d50*/  IMAD.HI.U32 R2, R2, R5, RZ ;  /* 0x0000000502027227 */ /* 0x004fc800078e00ff */
[----:B------:R-:W-:-:S04]  /*0d60*/  IMAD.MOV R14, RZ, RZ, -R2 ;  /* 0x000000ffff0e7224 */ /* 0x000fc800078e0a02 */
[----:B------:R-:W-:Y:S01]  /*0d70*/  IMAD R5, R12, R14, R5 ;  /* 0x0000000e0c057224 */ /* 0x000fe200078e0205 */
[----:B------:R-:W-:-:S04]  /*0d80*/  CS2R R14, SRZ ;  /* 0x00000000000e7805 */ /* 0x000fc8000001ff00 */
[----:B------:R-:W-:-:S13]  /*0d90*/  ISETP.GE.U32.AND P0, PT, R5, R12, PT ;  /* 0x0000000c0500720c */ /* 0x000fda0003f06070 */
[----:B------:R-:W-:Y:S02]  /*0da0*/  @P0 IMAD.IADD R5, R5, 0x1, -R12 ;  /* 0x0000000105050824 */ /* 0x000fe400078e0a0c */
[----:B------:R-:W-:Y:S01]  /*0db0*/  @P0 VIADD R2, R2, 0x1 ;  /* 0x0000000102020836 */ /* 0x000fe20000000000 */
[----:B------:R-:W-:Y:S02]  /*0dc0*/  ISETP.NE.AND P0, PT, R20, RZ, PT ;  /* 0x000000ff1400720c */ /* 0x000fe40003f05270 */
[----:B------:R-:W-:-:S13]  /*0dd0*/  ISETP.GE.U32.AND P1, PT, R5, R12, PT ;  /* 0x0000000c0500720c */ /* 0x000fda0003f26070 */
[----:B------:R-:W-:Y:S01]  /*0de0*/  @P1 VIADD R2, R2, 0x1 ;  /* 0x0000000102021836 */ /* 0x000fe20000000000 */
[----:B------:R-:W-:-:S04]  /*0df0*/  @!P2 LOP3.LUT R2, RZ, R12, RZ, 0x33, !PT ;  /* 0x0000000cff02a212 */ /* 0x000fc800078e33ff */
[CC--:B---3--:R-:W-:Y:S02]  /*0e00*/  ISETP.GT.U32.AND P2, PT, R13.reuse, R2.reuse, PT ;  /* 0x000000020d00720c */ /* 0x0c8fe40003f44070 */
[----:B------:R-:W-:Y:S02]  /*0e10*/  ISETP.GT.U32.AND P1, PT, R13, R2, PT ;  /* 0x000000020d00720c */ /* 0x000fe40003f24070 */
[----:B------:R-:W-:Y:S02]  /*0e20*/  SEL R4, RZ, 0x1, P2 ;  /* 0x00000001ff047807 */ /* 0x000fe40001000000 */
[----:B------:R-:W-:Y:S01]  /*0e30*/  SEL R5, RZ, 0x1, !P1 ;  /* 0x00000001ff057807 */ /* 0x000fe20004800000 */
[----:B------:R-:W-:Y:S08]  /*0e40*/  @!P3 BRA `(.L_x_4) ;  /* 0x000000040028b947 */ /* 0x000ff00003800000 */
[----:B------:R-:W0:Y:S01]  /*0e50*/  LDCU.64 UR4, c[0x0][0x390] ;  /* 0x00007200ff0477ac */ /* 0x000e220008000a00 */
[----:B------:R-:W-:Y:S01]  /*0e60*/  IADD3 R24, P1, PT, R8, 0x8, RZ ;  /* 0x0000000808187810 */ /* 0x000fe20007f3e0ff */
[----:B------:R-:W-:Y:S01]  /*0e70*/  BSSY.RECONVERGENT B0, `(.L_x_4) ;  /* 0x0000047000007945 */ /* 0x000fe20003800200 */
[C---:B------:R-:W-:Y:S01]  /*0e80*/  LOP3.LUT R21, R12.reuse, 0xfffffffc, RZ, 0xc0, !PT ;  /* 0xfffffffc0c157812 */ /* 0x040fe200078ec0ff */
[----:B------:R-:W-:Y:S01]  /*0e90*/  IMAD.MOV.U32 R3, RZ, RZ, RZ ;  /* 0x000000ffff037224 */ /* 0x000fe200078e00ff */
[----:B------:R-:W-:Y:S01]  /*0ea0*/  LOP3.LUT R15, R12, 0x7ffffffc, RZ, 0xc0, !PT ;  /* 0x7ffffffc0c0f7812 */ /* 0x000fe200078ec0ff */
[----:B------:R-:W-:Y:S02]  /*0eb0*/  IMAD.X R9, RZ, RZ, R9, P1 ;  /* 0x000000ffff097224 */ /* 0x000fe400008e0609 */
[----:B------:R-:W-:Y:S02]  /*0ec0*/  IMAD.MOV.U32 R14, RZ, RZ, RZ ;  /* 0x000000ffff0e7224 */ /* 0x000fe400078e00ff */
[----:B------:R-:W-:Y:S01]  /*0ed0*/  IMAD.MOV R21, RZ, RZ, -R21 ;  /* 0x000000ffff157224 */ /* 0x000fe200078e0a15 */
[----:B0-----:R-:W-:-:S04]  /*0ee0*/  UIADD3 UR4, UP0, UPT, UR4, 0x3, URZ ;  /* 0x0000000304047890 */ /* 0x001fc8000ff1e0ff */
[----:B------:R-:W-:Y:S02]  /*0ef0*/  UIADD3.X UR5, UPT, UPT, URZ, UR5, URZ, UP0, !UPT ;  /* 0x00000005ff057290 */ /* 0x000fe400087fe4ff */
[----:B------:R-:W-:-:S04]  /*0f00*/  IMAD.U32 R25, RZ, RZ, UR4 ;  /* 0x00000004ff197e24 */ /* 0x000fc8000f8e00ff */
[----:B------:R-:W-:-:S07]  /*0f10*/  IMAD.U32 R26, RZ, RZ, UR5 ;  /* 0x00000005ff1a7e24 */ /* 0x000fce000f8e00ff */
.L_x_5:
[----:B------:R-:W-:Y:S01]  /*0f20*/  R2UR UR4, R16 ;  /* 0x00000000100472ca */ /* 0x000fe200000e0000 */
[----:B------:R-:W-:Y:S01]  /*0f30*/  IMAD.MOV.U32 R8, RZ, RZ, R24 ;  /* 0x000000ffff087224 */ /* 0x000fe200078e0018 */
[----:B------:R-:W-:-:S13]  /*0f40*/  R2UR UR5, R17 ;  /* 0x00000000110572ca */ /* 0x000fda00000e0000 */
[----:B-1----:R-:W2:Y:S01]  /*0f50*/  LDG.E R13, desc[UR4][R8.64+-0x8] ;  /* 0xfffff804080d7981 */ /* 0x002ea2000c1e1900 */
[C---:B------:R-:W-:Y:S01]  /*0f60*/  R2UR UR6, R16.reuse ;  /* 0x00000000100672ca */ /* 0x040fe200000e0000 */
[----:B------:R-:W-:Y:S01]  /*0f70*/  IMAD.MOV.U32 R12, RZ, RZ, R25 ;  /* 0x000000ffff0c7224 */ /* 0x000fe200078e0019 */
[C---:B------:R-:W-:Y:S02]  /*0f80*/  R2UR UR7, R17.reuse ;  /* 0x00000000110772ca */ /* 0x040fe400000e0000 */
[----:B------:R-:W-:Y:S02]  /*0f90*/  R2UR UR8, R16 ;  /* 0x00000000100872ca */ /* 0x000fe400000e0000 */
[----:B------:R-:W-:Y:S02]  /*0fa0*/  R2UR UR9, R17 ;  /* 0x00000000110972ca */ /* 0x000fe400000e0000 */
[----:B--2---:R-:W-:-:S04]  /*0fb0*/  ISETP.GT.AND P1, PT, R13, R2, PT ;  /* 0x000000020d00720c */ /* 0x004fc80003f24270 */
[----:B------:R-:W-:-:S04]  /*0fc0*/  SEL R24, R4, R5, P1 ;  /* 0x0000000504187207 */ /* 0x000fc80000800000 */
[----:B------:R-:W-:-:S04]  /*0fd0*/  ISETP.NE.AND P1, PT, R24, RZ, PT ;  /* 0x000000ff1800720c */ /* 0x000fc80003f25270 */
[----:B------:R-:W-:-:S05]  /*0fe0*/  SEL R13, R14, R3, !P1 ;  /* 0x000000030e0d7207 */ /* 0x000fca0004800000 */
[----:B------:R-:W-:Y:S02]  /*0ff0*/  IMAD R29, R13, 0x2, R24 ;  /* 0x000000020d1d7824 */ /* 0x000fe400078e0218 */
[----:B------:R-:W-:-:S03]  /*1000*/  IMAD.MOV.U32 R13, RZ, RZ, R26 ;  /* 0x000000ffff0d7224 */ /* 0x000fc600078e001a */
[----:B------:R-:W-:Y:S04]  /*1010*/  STG.E desc[UR4][R8.64+-0x8], R29 ;  /* 0xfffff81d08007986 */ /* 0x000fe8000c101904 */
[----:B------:R0:W-:Y:S04]  /*1020*/  STG.E.U8 desc[UR6][R12.64+-0x3], R29 ;  /* 0xfffffd1d0c007986 */ /* 0x0001e8000c101106 */
[----:B------:R-:W2:Y:S01]  /*1030*/  LDG.E R25, desc[UR8][R8.64+-0x4] ;  /* 0xfffffc0808197981 */ /* 0x000ea2000c1e1900 */
[----:B------:R-:W-:-:S05]  /*1040*/  LOP3.LUT R27, R24, 0x1, RZ, 0x3c, !PT ;  /* 0x00000001181b7812 */ /* 0x000fca00078e3cff */
[----:B------:R-:W-:Y:S01]  /*1050*/  IMAD.IADD R14, R27, 0x1, R14 ;  /* 0x000000011b0e7824 */ /* 0x000fe200078e020e */
[----:B--2---:R-:W-:Y:S01]  /*1060*/  ISETP.GT.AND P1, PT, R25, R2, PT ;  /* 0x000000021900720c */ /* 0x004fe20003f24270 */
[----:B------:R-:W-:-:S03]  /*1070*/  IMAD.IADD R25, R24, 0x1, R3 ;  /* 0x0000000118197824 */ /* 0x000fc600078e0203 */
[----:B------:R-:W-:-:S04]  /*1080*/  SEL R3, R4, R5, P1 ;  /* 0x0000000504037207 */ /* 0x000fc80000800000 */
[----:B------:R-:W-:-:S04]  /*1090*/  ISETP.NE.AND P1, PT, R3, RZ, PT ;  /* 0x000000ff0300720c */ /* 0x000fc80003f25270 */
[----:B------:R-:W-:-:S05]  /*10a0*/  SEL R24, R14, R25, !P1 ;  /* 0x000000190e187207 */ /* 0x000fca0004800000 */
[----:B0-----:R-:W-:-:S05]  /*10b0*/  IMAD R29, R24, 0x2, R3 ;  /* 0x00000002181d7824 */ /* 0x001fca00078e0203 */
[----:B------:R-:W-:Y:S04]  /*10c0*/  STG.E desc[UR4][R8.64+-0x4], R29 ;  /* 0xfffffc1d08007986 */ /* 0x000fe8000c101904 */
[----:B------:R0:W-:Y:S04]  /*10d0*/  STG.E.U8 desc[UR6][R12.64+-0x2], R29 ;  /* 0xfffffe1d0c007986 */ /* 0x0001e8000c101106 */
[----:B------:R-:W2:Y:S01]  /*10e0*/  LDG.E R27, desc[UR8][R8.64] ;  /* 0x00000008081b7981 */ /* 0x000ea2000c1e1900 */
[----:B------:R-:W-:Y:S01]  /*10f0*/  IMAD.IADD R25, R25, 0x1, R3 ;  /* 0x0000000119197824 */ /* 0x000fe200078e0203 */
[----:B--2---:R-:W-:-:S02]  /*1100*/  ISETP.GT.AND P1, PT, R27, R2, PT ;  /* 0x000000021b00720c */ /* 0x004fc40003f24270 */
[----:B------:R-:W-:Y:S02]  /*1110*/  LOP3.LUT R27, R3, 0x1, RZ, 0x3c, !PT ;  /* 0x00000001031b7812 */ /* 0x000fe400078e3cff */
[----:B------:R-:W-:-:S03]  /*1120*/  SEL R3, R4, R5, P1 ;  /* 0x0000000504037207 */ /* 0x000fc60000800000 */
[----:B------:R-:W-:Y:S01]  /*1130*/  IMAD.IADD R14, R14, 0x1, R27 ;  /* 0x000000010e0e7824 */ /* 0x000fe200078e021b */
[----:B------:R-:W-:-:S04]  /*1140*/  ISETP.NE.AND P1, PT, R3, RZ, PT ;  /* 0x000000ff0300720c */ /* 0x000fc80003f25270 */
[----:B------:R-:W-:-:S05]  /*1150*/  SEL R24, R14, R25, !P1 ;  /* 0x000000190e187207 */ /* 0x000fca0004800000 */
[----:B------:R-:W-:-:S05]  /*1160*/  IMAD R27, R24, 0x2, R3 ;  /* 0x00000002181b7824 */ /* 0x000fca00078e0203 */
[----:B------:R-:W-:Y:S04]  /*1170*/  STG.E desc[UR4][R8.64], R27 ;  /* 0x0000001b08007986 */ /* 0x000fe8000c101904 */
[----:B------:R1:W-:Y:S04]  /*1180*/  STG.E.U8 desc[UR6][R12.64+-0x1], R27 ;  /* 0xffffff1b0c007986 */ /* 0x0003e8000c101106 */
[----:B0-----:R-:W2:Y:S01]  /*1190*/  LDG.E R29, desc[UR8][R8.64+0x4] ;  /* 0x00000408081d7981 */ /* 0x001ea2000c1e1900 */
[----:B------:R-:W-:Y:S01]  /*11a0*/  IMAD.IADD R25, R25, 0x1, R3 ;  /* 0x0000000119197824 */ /* 0x000fe200078e0203 */
[----:B------:R-:W-:Y:S01]  /*11b0*/  LOP3.LUT R3, R3, 0x1, RZ, 0x3c, !PT ;  /* 0x0000000103037812 */ /* 0x000fe200078e3cff */
[----:B------:R-:W-:Y:S01]  /*11c0*/  VIADD R21, R21, 0x4 ;  /* 0x0000000415157836 */ /* 0x000fe20000000000 */
[----:B------:R-:W-:-:S03]  /*11d0*/  IADD3 R24, P2, PT, R8, 0x10, RZ ;  /* 0x0000001008187810 */ /* 0x000fc60007f5e0ff */
[----:B------:R-:W-:Y:S01]  /*11e0*/  IMAD.IADD R14, R14, 0x1, R3 ;  /* 0x000000010e0e7824 */ /* 0x000fe200078e0203 */
[----:B--2---:R-:W-:-:S04]  /*11f0*/  ISETP.GT.AND P1, PT, R29, R2, PT ;  /* 0x000000021d00720c */ /* 0x004fc80003f24270 */
[----:B------:R-:W-:-:S04]  /*1200*/  SEL R26, R4, R5, P1 ;  /* 0x00000005041a7207 */ /* 0x000fc80000800000 */
[C---:B------:R-:W-:Y:S02]  /*1210*/  ISETP.NE.AND P1, PT, R26.reuse, RZ, PT ;  /* 0x000000ff1a00720c */ /* 0x040fe40003f25270 */
[----:B-1----:R-:W-:Y:S02]  /*1220*/  LOP3.LUT R27, R26, 0x1, RZ, 0x3c, !PT ;  /* 0x000000011a1b7812 */ /* 0x002fe400078e3cff */
[C---:B------:R-:W-:Y:S02]  /*1230*/  SEL R3, R14.reuse, R25, !P1 ;  /* 0x000000190e037207 */ /* 0x040fe40004800000 */
[----:B------:R-:W-:Y:S01]  /*1240*/  ISETP.NE.AND P1, PT, R21, RZ, PT ;  /* 0x000000ff1500720c */ /* 0x000fe20003f25270 */
[----:B------:R-:W-:Y:S02]  /*1250*/  IMAD.IADD R14, R14, 0x1, R27 ;  /* 0x000000010e0e7824 */ /* 0x000fe400078e021b */
[--C-:B------:R-:W-:Y:S02]  /*1260*/  IMAD R29, R3, 0x2, R26.reuse ;  /* 0x00000002031d7824 */ /* 0x100fe400078e021a */
[----:B------:R-:W-:Y:S01]  /*1270*/  IMAD.IADD R3, R25, 0x1, R26 ;  /* 0x0000000119037824 */ /* 0x000fe200078e021a */
[----:B------:R-:W-:-:S02]  /*1280*/  IADD3 R25, P3, PT, R12, 0x4, RZ ;  /* 0x000000040c197810 */ /* 0x000fc40007f7e0ff */
[----:B------:R0:W-:Y:S03]  /*1290*/  STG.E desc[UR4][R8.64+0x4], R29 ;  /* 0x0000041d08007986 */ /* 0x0001e6000c101904 */
[----:B------:R-:W-:Y:S01]  /*12a0*/  IMAD.X R26, RZ, RZ, R13, P3 ;  /* 0x000000ffff1a7224 */ /* 0x000fe200018e060d */
[----:B------:R1:W-:Y:S01]  /*12b0*/  STG.E.U8 desc[UR6][R12.64], R29 ;  /* 0x0000001d0c007986 */ /* 0x0003e2000c101106 */
[----:B0-----:R-:W-:Y:S01]  /*12c0*/  IMAD.X R9, RZ, RZ, R9, P2 ;  /* 0x000000ffff097224 */ /* 0x001fe200010e0609 */
[----:B------:R-:W-:Y:S06]  /*12d0*/  @P1 BRA `(.L_x_5) ;  /* 0xfffffffc00101947 */ /* 0x000fec000383ffff */
[----:B------:R-:W-:Y:S05]  /*12e0*/  BSYNC.RECONVERGENT B0 ;  /* 0x0000000000007941 */ /* 0x000fea0003800200 */
.L_x_4:
[----:B------:R-:W-:Y:S05]  /*12f0*/  @!P0 BRA `(.L_x_6) ;  /* 0x00000000007c8947 */ /* 0x000fea0003800000 */
[----:B------:R-:W0:Y:S01]  /*1300*/  LDCU.64 UR4, c[0x0][0x390] ;  /* 0x00007200ff0477ac */ /* 0x000e220008000a00 */
[C---:B------:R-:W-:Y:S01]  /*1310*/  IMAD.WIDE.U32 R6, R15.reuse, 0x4, R6 ;  /* 0x000000040f067825 */ /* 0x040fe200078e0006 */
[----:B------:R-:W-:Y:S03]  /*1320*/  BSSY.RECONVERGENT B0, `(.L_x_6) ;  /* 0x000001c000007945 */ /* 0x000fe60003800200 */
[----:B------:R-:W-:Y:S01]  /*1330*/  IMAD.MOV R20, RZ, RZ, -R20 ;  /* 0x000000ffff147224 */ /* 0x000fe200078e0a14 */
[----:B0-----:R-:W-:-:S05]  /*1340*/  IADD3 R15, P0, PT, R15, UR4, RZ ;  /* 0x000000040f0f7c10 */ /* 0x001fca000ff1e0ff */
[----:B-1----:R-:W-:-:S08]  /*1350*/  IMAD.X R12, RZ, RZ, UR5, P0 ;  /* 0x00000005ff0c7e24 */ /* 0x002fd000080e06ff */
.L_x_7:
[----:B------:R-:W-:Y:S02]  /*1360*/  R2UR UR4, R16 ;  /* 0x00000000100472ca */ /* 0x000fe400000e0000 */
[----:B------:R-:W-:-:S13]  /*1370*/  R2UR UR5, R17 ;  /* 0x00000000110572ca */ /* 0x000fda00000e0000 */
[----:B------:R-:W2:Y:S01]  /*1380*/  LDG.E R9, desc[UR4][R6.64] ;  /* 0x0000000406097981 */ /* 0x000ea2000c1e1900 */
[----:B------:R-:W-:Y:S01]  /*1390*/  VIADD R20, R20, 0x1 ;  /* 0x0000000114147836 */ /* 0x000fe20000000000 */
[----:B------:R-:W-:Y:S01]  /*13a0*/  R2UR UR6, R16 ;  /* 0x00000000100672ca */ /* 0x000fe200000e0000 */
[----:B------:R-:W-:Y:S01]  /*13b0*/  IMAD.MOV.U32 R8, RZ, RZ, R15 ;  /* 0x000000ffff087224 */ /* 0x000fe200078e000f */
[----:B------:R-:W-:Y:S02]  /*13c0*/  R2UR UR7, R17 ;  /* 0x00000000110772ca */ /* 0x000fe400000e0000 */
[----:B------:R-:W-:Y:S02]  /*13d0*/  IADD3 R15, P1, PT, R15, 0x1, RZ ;  /* 0x000000010f0f7810 */ /* 0x000fe40007f3e0ff */
[----:B--2---:R-:W-:-:S04]  /*13e0*/  ISETP.GT.AND P0, PT, R9, R2, PT ;  /* 0x000000020900720c */ /* 0x004fc80003f04270 */
[----:B------:R-:W-:-:S04]  /*13f0*/  SEL R24, R4, R5, P0 ;  /* 0x0000000504187207 */ /* 0x000fc80000000000 */
[C---:B------:R-:W-:Y:S02]  /*1400*/  ISETP.NE.AND P0, PT, R24.reuse, RZ, PT ;  /* 0x000000ff1800720c */ /* 0x040fe40003f05270 */
[----:B------:R-:W-:Y:S02]  /*1410*/  LOP3.LUT R13, R24, 0x1, RZ, 0x3c, !PT ;  /* 0x00000001180d7812 */ /* 0x000fe400078e3cff */
[----:B------:R-:W-:Y:S01]  /*1420*/  SEL R9, R14, R3, !P0 ;  /* 0x000000030e097207 */ /* 0x000fe20004000000 */
[----:B------:R-:W-:Y:S01]  /*1430*/  IMAD.IADD R3, R24, 0x1, R3 ;  /* 0x0000000118037824 */ /* 0x000fe200078e0203 */
[----:B------:R-:W-:Y:S01]  /*1440*/  ISETP.NE.AND P0, PT, R20, RZ, PT ;  /* 0x000000ff1400720c */ /* 0x000fe20003f05270 */
[----:B------:R-:W-:Y:S02]  /*1450*/  IMAD.IADD R14, R13, 0x1, R14 ;  /* 0x000000010d0e7824 */ /* 0x000fe400078e020e */
[----:B------:R-:W-:Y:S02]  /*1460*/  IMAD R21, R9, 0x2, R24 ;  /* 0x0000000209157824 */ /* 0x000fe400078e0218 */
[----:B------:R-:W-:-:S02]  /*1470*/  IMAD.MOV.U32 R9, RZ, RZ, R12 ;  /* 0x000000ffff097224 */ /* 0x000fc400078e000c */
[----:B------:R-:W-:Y:S01]  /*1480*/  IMAD.X R12, RZ, RZ, R12, P1 ;  /* 0x000000ffff0c7224 */ /* 0x000fe200008e060c */
[----:B------:R0:W-:Y:S04]  /*1490*/  STG.E desc[UR4][R6.64], R21 ;  /* 0x0000001506007986 */ /* 0x0001e8000c101904 */
[----:B------:R1:W-:Y:S01]  /*14a0*/  STG.E.U8 desc[UR6][R8.64], R21 ;  /* 0x0000001508007986 */ /* 0x0003e2000c101106 */
[----:B0-----:R-:W-:-:S05]  /*14b0*/  IADD3 R6, P2, PT, R6, 0x4, RZ ;  /* 0x0000000406067810 */ /* 0x001fca0007f5e0ff */
[----:B------:R-:W-:Y:S01]  /*14c0*/  IMAD.X R7, RZ, RZ, R7, P2 ;  /* 0x000000ffff077224 */ /* 0x000fe200010e0607 */
[----:B-1----:R-:W-:Y:S07]  /*14d0*/  @P0 BRA `(.L_x_7) ;  /* 0xfffffffc00a00947 */ /* 0x002fee000383ffff */
[----:B------:R-:W-:Y:S05]  /*14e0*/  BSYNC.RECONVERGENT B0 ;  /* 0x0000000000007941 */ /* 0x000fea0003800200 */
.L_x_6:
[----:B------:R-:W0:Y:S01]  /*14f0*/  LDC R6, c[0x0][0x380] ;  /* 0x0000e000ff067b82 */ /* 0x000e220000000800 */
[C---:B------:R-:W-:Y:S02]  /*1500*/  R2UR UR4, R16.reuse ;  /* 0x00000000100472ca */ /* 0x040fe400000e0000 */
[C---:B------:R-:W-:Y:S02]  /*1510*/  R2UR UR5, R17.reuse ;  /* 0x00000000110572ca */ /* 0x040fe400000e0000 */
[C---:B------:R-:W-:Y:S02]  /*1520*/  R2UR UR6, R16.reuse ;  /* 0x00000000100672ca */ /* 0x040fe400000e0000 */
[C---:B------:R-:W-:Y:S02]  /*1530*/  R2UR UR7, R17.reuse ;  /* 0x00000000110772ca */ /* 0x040fe400000e0000 */
[----:B------:R-:W-:Y:S02]  /*1540*/  R2UR UR8, R16 ;  /* 0x00000000100872ca */ /* 0x000fe400000e0000 */
[----:B------:R-:W-:-:S02]  /*1550*/  R2UR UR9, R17 ;  /* 0x00000000110972ca */ /* 0x000fc400000e0000 */
[----:B------:R-:W-:Y:S02]  /*1560*/  R2UR UR10, R16 ;  /* 0x00000000100a72ca */ /* 0x000fe400000e0000 */
[----:B------:R-:W-:Y:S01]  /*1570*/  R2UR UR11, R17 ;  /* 0x00000000110b72ca */ /* 0x000fe200000e0000 */
[----:B------:R2:W-:Y:S01]  /*1580*/  STG.E desc[UR4][R10.64+0xa04], R2 ;  /* 0x000a04020a007986 */ /* 0x0005e2000c101904 */
[----:B------:R-:W-:-:S03]  /*1590*/  VIMNMX R7, PT, PT, R14, R3, PT ;  /* 0x000000030e077248 */ /* 0x000fc60003fe0100 */
[----:B------:R2:W-:Y:S01]  /*15a0*/  STG.E desc[UR6][R10.64+0xa0c], R14 ;  /* 0x000a0c0e0a007986 */ /* 0x0005e2000c101906 */
[----:B0-----:R-:W-:-:S03]  /*15b0*/  LOP3.LUT P0, RZ, R6, 0x1fffff, RZ, 0xc0, !PT ;  /* 0x001fffff06ff7812 */ /* 0x001fc6000780c0ff */
[----:B------:R2:W-:Y:S04]  /*15c0*/  STG.E desc[UR8][R10.64+0xa10], R3 ;  /* 0x000a10030a007986 */ /* 0x0005e8000c101908 */
[----:B------:R2:W-:Y:S06]  /*15d0*/  STG.E desc[UR10][R10.64+0xa14], R7 ;  /* 0x000a14070a007986 */ /* 0x0005ec000c10190a */
[----:B------:R-:W-:Y:S05]  /*15e0*/  @!P0 BRA `(.L_x_8) ;  /* 0x0000000000448947 */ /* 0x000fea0003800000 */
[----:B------:R-:W-:Y:S01]  /*15f0*/  MOV R0, 0x30 ;  /* 0x0000003000007802 */ /* 0x000fe20000000f00 */
[----:B------:R-:W0:Y:S01]  /*1600*/  LDCU.64 UR4, c[0x4][0x18] ;  /* 0x01000300ff0477ac */ /* 0x000e220008000a00 */
[----:B------:R-:W-:Y:S02]  /*1610*/  IMAD.MOV.U32 R8, RZ, RZ, 0x254 ;  /* 0x00000254ff087424 */ /* 0x000fe400078e00ff */
[----:B--2---:R2:W3:Y:S01]  /*1620*/  LDC.64 R2, c[0x4][R0] ;  /* 0x0100000000027b82 */ /* 0x0044e20000000a00 */
[----:B------:R-:W4:Y:S01]  /*1630*/  LDCU.64 UR6, c[0x4][0x10] ;  /* 0x01000200ff0677ac */ /* 0x000f220008000a00 */
[----:B-1----:R-:W-:Y:S02]  /*1640*/  IMAD.MOV.U32 R12, RZ, RZ, 0x1 ;  /* 0x00000001ff0c7424 */ /* 0x002fe400078e00ff */
[----:B------:R-:W-:Y:S01]  /*1650*/  IMAD.MOV.U32 R13, RZ, RZ, RZ ;  /* 0x000000ffff0d7224 */ /* 0x000fe200078e00ff */
[----:B------:R-:W1:Y:S01]  /*1660*/  LDCU.64 UR8, c[0x4][URZ] ;  /* 0x01000000ff0877ac */ /* 0x000e620008000a00 */
[----:B0-----:R-:W-:-:S02]  /*1670*/  IMAD.U32 R4, RZ, RZ, UR4 ;  /* 0x00000004ff047e24 */ /* 0x001fc4000f8e00ff */
[----:B------:R-:W-:Y:S02]  /*1680*/  IMAD.U32 R5, RZ, RZ, UR5 ;  /* 0x00000005ff057e24 */ /* 0x000fe4000f8e00ff */
[----:B----4-:R-:W-:Y:S02]  /*1690*/  IMAD.U32 R6, RZ, RZ, UR6 ;  /* 0x00000006ff067e24 */ /* 0x010fe4000f8e00ff */
[----:B------:R-:W-:Y:S02]  /*16a0*/  IMAD.U32 R7, RZ, RZ, UR7 ;  /* 0x00000007ff077e24 */ /* 0x000fe4000f8e00ff */
[----:B-1----:R-:W-:Y:S02]  /*16b0*/  IMAD.U32 R10, RZ, RZ, UR8 ;  /* 0x00000008ff0a7e24 */ /* 0x002fe4000f8e00ff */
[----:B--2---:R-:W-:-:S07]  /*16c0*/  IMAD.U32 R11, RZ, RZ, UR9 ;  /* 0x00000009ff0b7e24 */ /* 0x004fce000f8e00ff */
[----:B------:R-:W-:-:S07]  /*16d0*/  LEPC R20, `(.L_x_9) ;  /* 0x000000001014794e */ /* 0x000fce0000000000 */
[----:B---3--:R-:W-:Y:S05]  /*16e0*/  CALL.ABS.NOINC R2 ;  /* 0x0000000002007343 */ /* 0x008fea0003c00000 */
.L_x_9:
[----:B------:R-:W-:Y:S05]  /*16f0*/  EXIT ;  /* 0x000000000000794d */ /* 0x000fea0003800000 */
.L_x_8:
[----:B------:R-:W-:Y:S02]  /*1700*/  R2UR UR4, R16 ;  /* 0x00000000100472ca */ /* 0x000fe400000e0000 */
[----:B------:R-:W-:-:S13]  /*1710*/  R2UR UR5, R17 ;  /* 0x00000000110572ca */ /* 0x000fda00000e0000 */
[----:B------:R-:W3:Y:S01]  /*1720*/  LDG.E R8, desc[UR4][R22.64] ;  /* 0x0000000416087981 */ /* 0x000ee2000c1e1900 */
[----:B------:R-:W-:Y:S01]  /*1730*/  BSSY B0, `(.L_x_10) ;  /* 0x000009c000007945 */ /* 0x000fe20003800000 */
[----:B--2---:R-:W-:Y:S02]  /*1740*/  IMAD.MOV.U32 R7, RZ, RZ, 0x4 ;  /* 0x00000004ff077424 */ /* 0x004fe400078e00ff */
[----:B------:R-:W-:Y:S01]  /*1750*/  IMAD.MOV.U32 R3, RZ, RZ, RZ ;  /* 0x000000ffff037224 */ /* 0x000fe200078e00ff */
[----:B---3--:R-:W-:-:S07]  /*1760*/  LOP3.LUT R8, R8, 0x1, RZ, 0xc0, !PT ;  /* 0x0000000108087812 */ /* 0x008fce00078ec0ff */
.L_x_11:
[----:B------:R-:W-:Y:S05]  /*1770*/  YIELD ;  /* 0x0000000000007946 */ /* 0x000fea0003800000 */
[----:B0-----:R-:W0:Y:S01]  /*1780*/  LDCU UR4, c[0x0][0x384] ;  /* 0x00007080ff0477ac */ /* 0x001e220008000800 */
[----:B-1----:R-:W-:Y:S01]  /*1790*/  IMAD.MOV.U32 R12, RZ, RZ, 0x1 ;  /* 0x00000001ff0c7424 */ /* 0x002fe200078e00ff */
[----:B------:R-:W-:Y:S02]  /*17a0*/  R2UR UR6, R16 ;  /* 0x00000000100672ca */ /* 0x000fe400000e0000 */
[----:B------:R-:W-:Y:S02]  /*17b0*/  R2UR UR7, R17 ;  /* 0x00000000110772ca */ /* 0x000fe400000e0000 */
[----:B------:R-:W-:-:S04]  /*17c0*/  SHF.L.U32 R9, R12, R7, RZ ;  /* 0x000000070c097219 */ /* 0x000fc800000006ff */
[----:B------:R-:W-:-:S05]  /*17d0*/  IADD3 R14, P0, PT, R9, R6, RZ ;  /* 0x00000006090e7210 */ /* 0x000fca0007f1e0ff */
[----:B0-----:R-:W-:-:S05]  /*17e0*/  IMAD.X R15, RZ, RZ, UR4, P0 ;  /* 0x00000004ff0f7e24 */ /* 0x001fca00080e06ff */
[----:B------:R0:W2:Y:S01]  /*17f0*/  ATOMG.E.EXCH.STRONG.GPU PT, R25, desc[UR6][R14.64], RZ ;  /* 0x800000ff0e1979a8 */ /* 0x0000a2000c1ef106 */
[----:B------:R-:W-:Y:S01]  /*1800*/  S2UR UR4, SR_CLOCKLO ;  /* 0x00000000000479c3 */ /* 0x000fe20000005000 */
[----:B------:R-:W-:Y:S01]  /*1810*/  NOP ;  /* 0x0000000000007918 */ /* 0x000fe20000000000 */
[----:B------:R-:W-:Y:S02]  /*1820*/  R2UR UR6, R16 ;  /* 0x00000000100672ca */ /* 0x000fe400000e0000 */
[----:B------:R-:W-:-:S13]  /*1830*/  R2UR UR7, R17 ;  /* 0x00000000110772ca */ /* 0x000fda00000e0000 */
[----:B------:R-:W3:Y:S02]  /*1840*/  ATOMG.E.INC.STRONG.GPU PT, R12, desc[UR6][R14.64], R0 ;  /* 0x800000000e0c79a8 */ /* 0x000ee400099ef106 */
[----:B---3--:R-:W-:-:S04]  /*1850*/  ISETP.GT.AND P0, PT, R12, 0xfa, PT ;  /* 0x000000fa0c00780c */ /* 0x008fc80003f04270 */
[----:B------:R-:W-:-:S04]  /*1860*/  SEL R21, RZ, 0x4, !P0 ;  /* 0x00000004ff157807 */ /* 0x000fc80004000000 */
[----:B------:R-:W-:-:S05]  /*1870*/  IADD3 R20, P0, PT, R21, R14, RZ ;  /* 0x0000000e15147210 */ /* 0x000fca0007f1e0ff */
[----:B------:R-:W-:-:S05]  /*1880*/  IMAD.X R21, RZ, RZ, R15, P0 ;  /* 0x000000ffff157224 */ /* 0x000fca00000e060f */
[----:B------:R-:W3:Y:S02]  /*1890*/  ATOMG.E.INC.STRONG.GPU PT, R12, desc[UR6][R20.64], R0 ;  /* 0x80000000140c79a8 */ /* 0x000ee400099ef106 */
[----:B---3--:R-:W-:-:S04]  /*18a0*/  ISETP.GT.AND P0, PT, R12, 0xfa, PT ;  /* 0x000000fa0c00780c */ /* 0x008fc80003f04270 */
[----:B------:R-:W-:-:S04]  /*18b0*/  SEL R13, RZ, 0x4, !P0 ;  /* 0x00000004ff0d7807 */ /* 0x000fc80004000000 */
[----:B------:R-:W-:-:S05]  /*18c0*/  IADD3 R12, P0, PT, R13, R20, RZ ;  /* 0x000000140d0c7210 */ /* 0x000fca0007f1e0ff */
[----:B------:R-:W-:-:S05]  /*18d0*/  IMAD.X R13, RZ, RZ, R21, P0 ;  /* 0x000000ffff0d7224 */ /* 0x000fca00000e0615 */
[----:B------:R-:W3:Y:S02]  /*18e0*/  ATOMG.E.INC.STRONG.GPU PT, R14, desc[UR6][R12.64], R0 ;  /* 0x800000000c0e79a8 */ /* 0x000ee400099ef106 */
[----:B---3--:R-:W-:-:S04]  /*18f0*/  ISETP.GT.AND P0, PT, R14, 0xfa, PT ;  /* 0x000000fa0e00780c */ /* 0x008fc80003f04270 */
[----:B0-----:R-:W-:-:S04]  /*1900*/  SEL R15, RZ, 0x4, !P0 ;  /* 0x00000004ff0f7807 */ /* 0x001fc80004000000 */
        /* <DEDUP_REMOVED lines=108> */
[----:B---3--:R-:W-:Y:S01]  /*1fd0*/  ISETP.GT.AND P0, PT, R14, 0xfa, PT ;  /* 0x000000fa0e00780c */ /* 0x008fe20003f04270 */
[----:B------:R-:W0:Y:S01]  /*1fe0*/  S2UR UR5, SR_CLOCKLO ;  /* 0x00000000000579c3 */ /* 0x000e220000005000 */
[----:B------:R-:W-:Y:S02]  /*1ff0*/  NOP ;  /* 0x0000000000007918 */ /* 0x000fe40000000000 */
[----:B------:R-:W-:Y:S01]  /*2000*/  SEL R15, RZ, 0x4, !P0 ;  /* 0x00000004ff0f7807 */ /* 0x000fe20004000000 */
[----:B0-----:R-:W-:Y:S01]  /*2010*/  UIADD3 UR4, UPT, UPT, -UR4, UR5, URZ ;  /* 0x0000000504047290 */ /* 0x001fe2000fffe1ff */
[----:B------:R-:W-:Y:S01]  /*2020*/  VIADD R7, R7, 0x1 ;  /* 0x0000000107077836 */ /* 0x000fe20000000000 */
[----:B------:R-:W-:Y:S02]  /*2030*/  R2UR UR6, R16 ;  /* 0x00000000100672ca */ /* 0x000fe400000e0000 */
[----:B------:R-:W-:-:S02]  /*2040*/  IADD3 R12, P0, PT, R15, R12, RZ ;  /* 0x0000000c0f0c7210 */ /* 0x000fc40007f1e0ff */
[----:B------:R-:W-:Y:S02]  /*2050*/  R2UR UR7, R17 ;  /* 0x00000000110772ca */ /* 0x000fe400000e0000 */
[----:B------:R-:W-:Y:S01]  /*2060*/  ISETP.NE.AND P1, PT, R7, 0x15, PT ;  /* 0x000000150700780c */ /* 0x000fe20003f25270 */
[----:B------:R-:W-:Y:S01]  /*2070*/  IMAD.X R13, RZ, RZ, R13, P0 ;  /* 0x000000ffff0d7224 */ /* 0x000fe200000e060d */
[----:B------:R-:W-:-:S04]  /*2080*/  ISETP.GE.AND P0, PT, R2, UR4, PT ;  /* 0x0000000402007c0c */ /* 0x000fc8000bf06270 */
[----:B------:R-:W-:-:S04]  /*2090*/  SEL R15, R4, R5, !P0 ;  /* 0x00000005040f7207 */ /* 0x000fc80004000000 */
[----:B------:R-:W-:Y:S01]  /*20a0*/  ISETP.NE.AND P0, PT, R15, R8, PT ;  /* 0x000000080f00720c */ /* 0x000fe20003f05270 */
[----:B--2---:R0:W-:Y:S03]  /*20b0*/  STG.E desc[UR6][R12.64], R25 ;  /* 0x000000190c007986 */ /* 0x0041e6000c101906 */
[----:B------:R-:W-:-:S04]  /*20c0*/  SEL R14, R9, RZ, P0 ;  /* 0x000000ff090e7207 */ /* 0x000fc80000000000 */
[----:B------:R-:W-:Y:S01]  /*20d0*/  LOP3.LUT R3, R14, R3, RZ, 0xfc, !PT ;  /* 0x000000030e037212 */ /* 0x000fe200078efcff */
[----:B------:R-:W-:Y:S06]  /*20e0*/  @P1 BRA `(.L_x_11) ;  /* 0xfffffff400a01947 */ /* 0x000fec000383ffff */
[----:B------:R-:W-:Y:S05]  /*20f0*/  BSYNC B0 ;  /* 0x0000000000007941 */ /* 0x000fea0003800000 */
.L_x_10:
[----:B------:R-:W-:Y:S02]  /*2100*/  LOP3.LUT R0, R3, 0x1ffe, RZ, 0xc0, !PT ;  /* 0x00001ffe03007812 */ /* 0x000fe400078ec0ff */
[----:B------:R-:W-:Y:S02]  /*2110*/  R2UR UR4, R16 ;  /* 0x00000000100472ca */ /* 0x000fe400000e0000 */
[----:B------:R-:W-:Y:S02]  /*2120*/  R2UR UR5, R17 ;  /* 0x00000000110572ca */ /* 0x000fe400000e0000 */
[----:B------:R-:W-:-:S11]  /*2130*/  ISETP.NE.AND P0, PT, R0, 0x1000, PT ;  /* 0x000010000000780c */ /* 0x000fd60003f05270 */
[----:B------:R1:W-:Y:S02]  /*2140*/  STG.E desc[UR4][R10.64+0xa08], R3 ;  /* 0x000a08030a007986 */ /* 0x0003e4000c101904 */
[----:B------:R-:W-:Y:S05]  /*2150*/  @!P0 EXIT ;  /* 0x000000000000894d */ /* 0x000fea0003800000 */
[----:B------:R-:W-:Y:S01]  /*2160*/  IMAD.MOV.U32 R2, RZ, RZ, 0x1000 ;  /* 0x00001000ff027424 */ /* 0x000fe200078e00ff */
[----:B------:R-:W-:Y:S01]  /*2170*/  MOV R0, 0x28 ;  /* 0x0000002800007802 */ /* 0x000fe20000000f00 */
[----:B------:R-:W2:Y:S01]  /*2180*/  LDCU.64 UR4, c[0x4][0x20] ;  /* 0x01000400ff0477ac */ /* 0x000ea20008000a00 */
[----:B------:R-:W-:Y:S02]  /*2190*/  IMAD.MOV.U32 R6, RZ, RZ, R19 ;  /* 0x000000ffff067224 */ /* 0x000fe400078e0013 */
[----:B------:R3:W-:Y:S01]  /*21a0*/  STL.64 [R1], R2 ;  /* 0x0000000201007387 */ /* 0x0007e20000100a00 */
[----:B------:R3:W4:Y:S01]  /*21b0*/  LDC.64 R8, c[0x4][R0] ;  /* 0x0100000000087b82 */ /* 0x0007220000000a00 */
[----:B------:R-:W-:Y:S02]  /*21c0*/  IMAD.MOV.U32 R7, RZ, RZ, R18 ;  /* 0x000000ffff077224 */ /* 0x000fe400078e0012 */
[----:B--2---:R-:W-:Y:S02]  /*21d0*/  IMAD.U32 R4, RZ, RZ, UR4 ;  /* 0x00000004ff047e24 */ /* 0x004fe4000f8e00ff */
[----:B---3--:R-:W-:-:S07]  /*21e0*/  IMAD.U32 R5, RZ, RZ, UR5 ;  /* 0x00000005ff057e24 */ /* 0x008fce000f8e00ff */
[----:B------:R-:W-:-:S07]  /*21f0*/  LEPC R20, `(.L_x_12) ;  /* 0x000000001014794e */ /* 0x000fce0000000000 */
[----:B01--4-:R-:W-:Y:S05]  /*2200*/  CALL.ABS.NOINC R8 ;  /* 0x0000000008007343 */ /* 0x013fea0003c00000 */
.L_x_12:
[----:B------:R-:W-:Y:S01]  /*2210*/  MOV R0, 0x30 ;  /* 0x0000003000007802 */ /* 0x000fe20000000f00 */
[----:B------:R-:W0:Y:S01]  /*2220*/  LDCU.64 UR4, c[0x4][0x18] ;  /* 0x01000300ff0477ac */ /* 0x000e220008000a00 */
[----:B------:R-:W-:Y:S02]  /*2230*/  IMAD.MOV.U32 R8, RZ, RZ, 0x268 ;  /* 0x00000268ff087424 */ /* 0x000fe400078e00ff */
[----:B------:R1:W2:Y:S01]  /*2240*/  LDC.64 R2, c[0x4][R0] ;  /* 0x0100000000027b82 */ /* 0x0002a20000000a00 */
[----:B------:R-:W3:Y:S01]  /*2250*/  LDCU.64 UR6, c[0x4][0x10] ;  /* 0x01000200ff0677ac */ /* 0x000ee20008000a00 */
[----:B------:R-:W-:Y:S02]  /*2260*/  IMAD.MOV.U32 R12, RZ, RZ, 0x1 ;  /* 0x00000001ff0c7424 */ /* 0x000fe400078e00ff */
[----:B------:R-:W-:Y:S01]  /*2270*/  IMAD.MOV.U32 R13, RZ, RZ, RZ ;  /* 0x000000ffff0d7224 */ /* 0x000fe200078e00ff */
[----:B------:R-:W4:Y:S01]  /*2280*/  LDCU.64 UR8, c[0x4][URZ] ;  /* 0x01000000ff0877ac */ /* 0x000f220008000a00 */
[----:B0-----:R-:W-:-:S02]  /*2290*/  IMAD.U32 R4, RZ, RZ, UR4 ;  /* 0x00000004ff047e24 */ /* 0x001fc4000f8e00ff */
[----:B------:R-:W-:Y:S02]  /*22a0*/  IMAD.U32 R5, RZ, RZ, UR5 ;  /* 0x00000005ff057e24 */ /* 0x000fe4000f8e00ff */
[----:B---3--:R-:W-:Y:S02]  /*22b0*/  IMAD.U32 R6, RZ, RZ, UR6 ;  /* 0x00000006ff067e24 */ /* 0x008fe4000f8e00ff */
[----:B------:R-:W-:Y:S02]  /*22c0*/  IMAD.U32 R7, RZ, RZ, UR7 ;  /* 0x00000007ff077e24 */ /* 0x000fe4000f8e00ff */
[----:B----4-:R-:W-:Y:S02]  /*22d0*/  IMAD.U32 R10, RZ, RZ, UR8 ;  /* 0x00000008ff0a7e24 */ /* 0x010fe4000f8e00ff */
[----:B-1----:R-:W-:-:S07]  /*22e0*/  IMAD.U32 R11, RZ, RZ, UR9 ;  /* 0x00000009ff0b7e24 */ /* 0x002fce000f8e00ff */
[----:B------:R-:W-:-:S07]  /*22f0*/  LEPC R20, `(.L_x_13) ;  /* 0x000000001014794e */ /* 0x000fce0000000000 */
[----:B--2---:R-:W-:Y:S05]  /*2300*/  CALL.ABS.NOINC R2 ;  /* 0x0000000002007343 */ /* 0x004fea0003c00000 */
.L_x_13:
[----:B------:R-:W-:Y:S05]  /*2310*/  EXIT ;  /* 0x000000000000794d */ /* 0x000fea0003800000 */
.L_x_2:
[----:B------:R-:W-:-:S13]  /*2320*/  ISETP.GE.U32.AND P0, PT, R0, 0x20, PT ;  /* 0x000000200000780c */ /* 0x000fda0003f06070 */
[----:B------:R-:W-:Y:S05]  /*2330*/  @!P0 EXIT ;  /* 0x000000000000894d */ /* 0x000fea0003800000 */
[----:B------:R-:W-:Y:S05]  /*2340*/  NANOSLEEP 0x2710 ;  /* 0x000027100000795d */ /* 0x000fea0003800000 */
[----:B------:R-:W-:Y:S05]  /*2350*/  EXIT ;  /* 0x000000000000794d */ /* 0x000fea0003800000 */
.L_x_14:
        /* <DEDUP_REMOVED lines=10> */
.L_x_16:


//--------------------- .nv.global.init           --------------------------
	.section	.nv.global.init,"aw",@progbits
.nv.global.init:
	.type		$str$5,@object
	.size		$str$5,($str$1 - $str$5)
$str$5:
        /*0000*/ 	.byte	0x66, 0x61, 0x6c, 0x73, 0x65, 0x00
	.type		$str$1,@object
	.size		$str$1,($str - $str$1)
$str$1:
        /*0006*/ 	.byte	0x2f, 0x74, 0x6d, 0x70, 0x2f, 0x73, 0x61, 0x73, 0x73, 0x5f, 0x63, 0x75, 0x5f, 0x34, 0x30, 0x7a
        /*0016*/ 	.byte	0x72, 0x79, 0x62, 0x79, 0x38, 0x2f, 0x6b, 0x2e, 0x63, 0x75, 0x00
	.type		$str,@object
	.size		$str,($str$7 - $str)
$str:
        /*0021*/ 	.byte	0x6f, 0x66, 0x66, 0x73, 0x65, 0x74, 0x20, 0x2a, 0x20, 0x73, 0x69, 0x7a, 0x65, 0x6f, 0x66, 0x28
        /*0031*/ 	.byte	0x69, 0x6e, 0x74, 0x29, 0x20, 0x3c, 0x20, 0x43, 0x48, 0x55, 0x4e, 0x4b, 0x5f, 0x42, 0x59, 0x54
        /*0041*/ 	.byte	0x45, 0x53, 0x00
	.type		$str$7,@object
	.size		$str$7,(__unnamed_1 - $str$7)
$str$7:
        /*0044*/ 	.byte	0x0a, 0x45, 0x52, 0x52, 0x4f, 0x52, 0x3a, 0x20, 0x43, 0x48, 0x55, 0x4e, 0x4b, 0x5f, 0x42, 0x59
        /*0054*/ 	.byte	0x54, 0x45, 0x53, 0x20, 0x25, 0x64, 0x20, 0x64, 0x6f, 0x65, 0x73, 0x6e, 0x27, 0x74, 0x20, 0x77
        /*0064*/ 	.byte	0x6f, 0x72, 0x6b, 0x20, 0x77, 0x69, 0x74, 0x68, 0x20, 0x68, 0x61, 0x73, 0x68, 0x20, 0x25, 0x78
        /*0074*/ 	.byte	0x0a, 0x0a, 0x00
	.type		__unnamed_1,@object
	.size		__unnamed_1,(.L_0 - __unnamed_1)
__unnamed_1:
        /*0077*/ 	.byte	0x76, 0x6f, 0x69, 0x64, 0x20, 0x69, 0x6e, 0x69, 0x74, 0x5f, 0x73, 0x69, 0x64, 0x65, 0x5f, 0x69
        /*0087*/ 	.byte	0x6e, 0x66, 0x6f, 0x28, 0x75, 0x6e, 0x73, 0x69, 0x67, 0x6e, 0x65, 0x64, 0x20, 0x69, 0x6e, 0x74
        /*0097*/ 	.byte	0x20, 0x2a, 0x2c, 0x20, 0x75, 0x6e, 0x73, 0x69, 0x67, 0x6e, 0x65, 0x64, 0x20, 0x69, 0x6e, 0x74
        /*00a7*/ 	.byte	0x20, 0x2a, 0x2c, 0x20, 0x75, 0x6e, 0x73, 0x69, 0x67, 0x6e, 0x65, 0x64, 0x20, 0x63, 0x68, 0x61
        /*00b7*/ 	.byte	0x72, 0x20, 0x2a, 0x29, 0x00
.L_0:


//--------------------- .nv.shared.reserved.0     --------------------------
	.section	.nv.shared.reserved.0,"aw",@nobits
	.weak		__nv_reservedSMEM_offset_0_alias
	.size		__nv_reservedSMEM_offset_0_alias, 0, 64
	.other		__nv_reservedSMEM_offset_0_alias,@"STO_CUDA_RESERVED_SHARED STV_DEFAULT"
__nv_reservedSMEM_offset_0_alias:
	.zero		0
	.zero		64


//--------------------- .nv.constant0._Z17test_page_latencyPjS_Phi --------------------------
	.section	.nv.constant0._Z17test_page_latencyPjS_Phi,"a",@progbits
	.sectionflags	@""
	.align	4
.nv.constant0._Z17test_page_latencyPjS_Phi:
	.zero		924


//--------------------- .nv.constant0._Z14init_side_infoPjS_Ph --------------------------
	.section	.nv.constant0._Z14init_side_infoPjS_Ph,"a",@progbits
	.sectionflags	@""
	.align	4
.nv.constant0._Z14init_side_infoPjS_Ph:
	.zero		920


//--------------------- SYMBOLS --------------------------

	.type		.nv.reservedSmem.offset0,@object
	.size		.nv.reservedSmem.offset0,0x4
	.type		vprintf,@function
	.type		__assertfail,@function
